	.target	sm_100a

	.elftype	@"ET_EXEC"


//--------------------- .note.nv.tkinfo           --------------------------
	.section	.note.nv.tkinfo,"",@"SHT_NOTE"
	.sectionflags	@"SHF_NOTE_NV_TKINFO"
	.tkinfo
        /*0018*/ 	.word	0x00000002
        /*0030*/ 	.string	""
        /*0030*/ 	.string	"ptxas"
        /*0030*/ 	.string	"Cuda compilation tools, release 13.0, V13.0.88"
        /*0030*/ 	.string	"Build cuda_13.0.r13.0/compiler.36424714_0"
        /*0030*/ 	.string	"-arch sm_100a -m 64 "



//--------------------- .note.nv.cuinfo           --------------------------
	.section	.note.nv.cuinfo,"",@"SHT_NOTE"
	.sectionflags	@"SHF_NOTE_NV_CUINFO"
        /*0018*/ 	.short	0x0002
        /*001a*/ 	.short	0x0064
        /*001c*/ 	.short	0x0082
	.zero		2


//--------------------- .nv.info                  --------------------------
	.section	.nv.info,"",@"SHT_CUDA_INFO"
	.align	4


	//----- nvinfo : EIATTR_REGCOUNT
	.align		4
        /*0000*/ 	.byte	0x04, 0x2f
        /*0002*/ 	.short	(.L_19 - .L_18)
	.align		4
.L_18:
        /*0004*/ 	.word	index@(_ZN7cutlass13device_kernelINS_4gemm6kernel13GemmUniversalIN4cute5tupleIJiiiiEEENS1_10collective13CollectiveMmaINS1_35MainloopSm100TmaUmmaWarpSpecializedILi12ELi2ELi4ENS5_IJNS4_1CILi1EEESB_SB_EEEEENS5_IJNSA_ILi128EEESE_NSA_ILi64EEEEEENS_12float_e4m3_tENS5_IJlSB_lEEESH_SI_NS4_8TiledMMAINS4_8MMA_AtomIJNS4_10MMA_TraitsINS4_19SM100_MMA_F8F6F4_SSEJSH_SH_fSE_SE_NS4_17integral_constantINS4_4UMMA5MajorELSP_0EEESQ_NSN_INSO_7ScaleInELSR_0EEESS_EEEEEENS4_6LayoutISC_NS5_IJNSA_ILi0EEESW_SW_EEEEENS5_IJNS4_10UnderscoreESZ_SZ_EEEEENS4_13SM90_TMA_LOADENS4_14ComposedLayoutINS4_7SwizzleILi2ELi4ELi3EEENS4_18smem_ptr_flag_bitsILi8EEENSV_INS5_IJNSA_ILi8EEESF_EEENS5_IJSF_SB_EEEEEEEvNS4_8identityES12_S1C_vS1D_EENS_8epilogue10collective18CollectiveEpilogueINS1F_23Sm100TmaWarpSpecializedILi2ELi2ELi64ELb0ELb0EEEJSG_NS5_IJNSV_ISE_SB_EENSV_ISF_SB_EEEEESH_SI_SH_SI_NS1F_6fusion15FusionCallbacksIS1J_NS1N_17LinearCombinationISH_fSH_fLNS_15FloatRoundStyleE2EEESG_S1M_JEEENS4_5SM1004TMEM4LOAD26SM100_TMEM_LOAD_32dp32b64xES12_S1C_NS4_39AutoVectorizingCopyWithAssumedAlignmentILi128EEENS4_14SM90_TMA_STOREES1C_S1Y_S1Y_EEEvvEEEEvNT_6ParamsE)
        /*0008*/ 	.word	0x000000e0


	//----- nvinfo : EIATTR_FRAME_SIZE
	.align		4
.L_19:
        /*000c*/ 	.byte	0x04, 0x11
        /*000e*/ 	.short	(.L_21 - .L_20)
	.align		4
.L_20:
        /*0010*/ 	.word	index@($__internal_2_$__cuda_sm10x_tcgen05_guardrail_trap_unallocated_columns_being_dealloced)
        /*0014*/ 	.word	0x00000000


	//----- nvinfo : EIATTR_FRAME_SIZE
	.align		4
.L_21:
        /*0018*/ 	.byte	0x04, 0x11
        /*001a*/ 	.short	(.L_23 - .L_22)
	.align		4
.L_22:
        /*001c*/ 	.word	index@($__internal_1_$__cuda_sm10x_tcgen05_guardrail_trap_phase_invalid_during_alloc)
        /*0020*/ 	.word	0x00000000


	//----- nvinfo : EIATTR_FRAME_SIZE
	.align		4
.L_23:
        /*0024*/ 	.byte	0x04, 0x11
        /*0026*/ 	.short	(.L_25 - .L_24)
	.align		4
.L_24:
        /*0028*/ 	.word	index@($__internal_0_$__cuda_sm10x_tcgen05_guardrail_trap_col_being_dealloced_not_returned_by_alloc)
        /*002c*/ 	.word	0x00000000


	//----- nvinfo : EIATTR_FRAME_SIZE
	.align		4
.L_25:
        /*0030*/ 	.byte	0x04, 0x11
        /*0032*/ 	.short	(.L_27 - .L_26)
	.align		4
.L_26:
        /*0034*/ 	.word	index@(_ZN7cutlass13device_kernelINS_4gemm6kernel13GemmUniversalIN4cute5tupleIJiiiiEEENS1_10collective13CollectiveMmaINS1_35MainloopSm100TmaUmmaWarpSpecializedILi12ELi2ELi4ENS5_IJNS4_1CILi1EEESB_SB_EEEEENS5_IJNSA_ILi128EEESE_NSA_ILi64EEEEEENS_12float_e4m3_tENS5_IJlSB_lEEESH_SI_NS4_8TiledMMAINS4_8MMA_AtomIJNS4_10MMA_TraitsINS4_19SM100_MMA_F8F6F4_SSEJSH_SH_fSE_SE_NS4_17integral_constantINS4_4UMMA5MajorELSP_0EEESQ_NSN_INSO_7ScaleInELSR_0EEESS_EEEEEENS4_6LayoutISC_NS5_IJNSA_ILi0EEESW_SW_EEEEENS5_IJNS4_10UnderscoreESZ_SZ_EEEEENS4_13SM90_TMA_LOADENS4_14ComposedLayoutINS4_7SwizzleILi2ELi4ELi3EEENS4_18smem_ptr_flag_bitsILi8EEENSV_INS5_IJNSA_ILi8EEESF_EEENS5_IJSF_SB_EEEEEEEvNS4_8identityES12_S1C_vS1D_EENS_8epilogue10collective18CollectiveEpilogueINS1F_23Sm100TmaWarpSpecializedILi2ELi2ELi64ELb0ELb0EEEJSG_NS5_IJNSV_ISE_SB_EENSV_ISF_SB_EEEEESH_SI_SH_SI_NS1F_6fusion15FusionCallbacksIS1J_NS1N_17LinearCombinationISH_fSH_fLNS_15FloatRoundStyleE2EEESG_S1M_JEEENS4_5SM1004TMEM4LOAD26SM100_TMEM_LOAD_32dp32b64xES12_S1C_NS4_39AutoVectorizingCopyWithAssumedAlignmentILi128EEENS4_14SM90_TMA_STOREES1C_S1Y_S1Y_EEEvvEEEEvNT_6ParamsE)
        /*0038*/ 	.word	0x00000000


	//----- nvinfo : EIATTR_MIN_STACK_SIZE
	.align		4
.L_27:
        /*003c*/ 	.byte	0x04, 0x12
        /*003e*/ 	.short	(.L_29 - .L_28)
	.align		4
.L_28:
        /*0040*/ 	.word	index@(_ZN7cutlass13device_kernelINS_4gemm6kernel13GemmUniversalIN4cute5tupleIJiiiiEEENS1_10collective13CollectiveMmaINS1_35MainloopSm100TmaUmmaWarpSpecializedILi12ELi2ELi4ENS5_IJNS4_1CILi1EEESB_SB_EEEEENS5_IJNSA_ILi128EEESE_NSA_ILi64EEEEEENS_12float_e4m3_tENS5_IJlSB_lEEESH_SI_NS4_8TiledMMAINS4_8MMA_AtomIJNS4_10MMA_TraitsINS4_19SM100_MMA_F8F6F4_SSEJSH_SH_fSE_SE_NS4_17integral_constantINS4_4UMMA5MajorELSP_0EEESQ_NSN_INSO_7ScaleInELSR_0EEESS_EEEEEENS4_6LayoutISC_NS5_IJNSA_ILi0EEESW_SW_EEEEENS5_IJNS4_10UnderscoreESZ_SZ_EEEEENS4_13SM90_TMA_LOADENS4_14ComposedLayoutINS4_7SwizzleILi2ELi4ELi3EEENS4_18smem_ptr_flag_bitsILi8EEENSV_INS5_IJNSA_ILi8EEESF_EEENS5_IJSF_SB_EEEEEEEvNS4_8identityES12_S1C_vS1D_EENS_8epilogue10collective18CollectiveEpilogueINS1F_23Sm100TmaWarpSpecializedILi2ELi2ELi64ELb0ELb0EEEJSG_NS5_IJNSV_ISE_SB_EENSV_ISF_SB_EEEEESH_SI_SH_SI_NS1F_6fusion15FusionCallbacksIS1J_NS1N_17LinearCombinationISH_fSH_fLNS_15FloatRoundStyleE2EEESG_S1M_JEEENS4_5SM1004TMEM4LOAD26SM100_TMEM_LOAD_32dp32b64xES12_S1C_NS4_39AutoVectorizingCopyWithAssumedAlignmentILi128EEENS4_14SM90_TMA_STOREES1C_S1Y_S1Y_EEEvvEEEEvNT_6ParamsE)
        /*0044*/ 	.word	0x00000000
.L_29:


//--------------------- .nv.compat                --------------------------
	.section	.nv.compat,"",@"SHT_CUDA_COMPAT_INFO"
	.align	4
        /*0000*/ 	.byte	0x02, 0x09, 0x01, 0x00, 0x02, 0x02, 0x02, 0x00, 0x02, 0x05, 0x05, 0x00, 0x03, 0x07, 0x01, 0x01
        /*0010*/ 	.byte	0x02, 0x03, 0x01, 0x00, 0x02, 0x06, 0x01, 0x00, 0x04, 0x0b, 0x08, 0x00, 0x09, 0x00, 0x00, 0x00
        /*0020*/ 	.byte	0x00, 0x00, 0x00, 0x00


//--------------------- .nv.info._ZN7cutlass13device_kernelINS_4gemm6kernel13GemmUniversalIN4cute5tupleIJiiiiEEENS1_10collective13CollectiveMmaINS1_35MainloopSm100TmaUmmaWarpSpecializedILi12ELi2ELi4ENS5_IJNS4_1CILi1EEESB_SB_EEEEENS5_IJNSA_ILi128EEESE_NSA_ILi64EEEEEENS_12float_e4m3_tENS5_IJlSB_lEEESH_SI_NS4_8TiledMMAINS4_8MMA_AtomIJNS4_10MMA_TraitsINS4_19SM100_MMA_F8F6F4_SSEJSH_SH_fSE_SE_NS4_17integral_constantINS4_4UMMA5MajorELSP_0EEESQ_NSN_INSO_7ScaleInELSR_0EEESS_EEEEEENS4_6LayoutISC_NS5_IJNSA_ILi0EEESW_SW_EEEEENS5_IJNS4_10UnderscoreESZ_SZ_EEEEENS4_13SM90_TMA_LOADENS4_14ComposedLayoutINS4_7SwizzleILi2ELi4ELi3EEENS4_18smem_ptr_flag_bitsILi8EEENSV_INS5_IJNSA_ILi8EEESF_EEENS5_IJSF_SB_EEEEEEEvNS4_8identityES12_S1C_vS1D_EENS_8epilogue10collective18CollectiveEpilogueINS1F_23Sm100TmaWarpSpecializedILi2ELi2ELi64ELb0ELb0EEEJSG_NS5_IJNSV_ISE_SB_EENSV_ISF_SB_EEEEESH_SI_SH_SI_NS1F_6fusion15FusionCallbacksIS1J_NS1N_17LinearCombinationISH_fSH_fLNS_15FloatRoundStyleE2EEESG_S1M_JEEENS4_5SM1004TMEM4LOAD26SM100_TMEM_LOAD_32dp32b64xES12_S1C_NS4_39AutoVectorizingCopyWithAssumedAlignmentILi128EEENS4_14SM90_TMA_STOREES1C_S1Y_S1Y_EEEvvEEEEvNT_6ParamsE --------------------------
	.section	.nv.info._ZN7cutlass13device_kernelINS_4gemm6kernel13GemmUniversalIN4cute5tupleIJiiiiEEENS1_10collective13CollectiveMmaINS1_35MainloopSm100TmaUmmaWarpSpecializedILi12ELi2ELi4ENS5_IJNS4_1CILi1EEESB_SB_EEEEENS5_IJNSA_ILi128EEESE_NSA_ILi64EEEEEENS_12float_e4m3_tENS5_IJlSB_lEEESH_SI_NS4_8TiledMMAINS4_8MMA_AtomIJNS4_10MMA_TraitsINS4_19SM100_MMA_F8F6F4_SSEJSH_SH_fSE_SE_NS4_17integral_constantINS4_4UMMA5MajorELSP_0EEESQ_NSN_INSO_7ScaleInELSR_0EEESS_EEEEEENS4_6LayoutISC_NS5_IJNSA_ILi0EEESW_SW_EEEEENS5_IJNS4_10UnderscoreESZ_SZ_EEEEENS4_13SM90_TMA_LOADENS4_14ComposedLayoutINS4_7SwizzleILi2ELi4ELi3EEENS4_18smem_ptr_flag_bitsILi8EEENSV_INS5_IJNSA_ILi8EEESF_EEENS5_IJSF_SB_EEEEEEEvNS4_8identityES12_S1C_vS1D_EENS_8epilogue10collective18CollectiveEpilogueINS1F_23Sm100TmaWarpSpecializedILi2ELi2ELi64ELb0ELb0EEEJSG_NS5_IJNSV_ISE_SB_EENSV_ISF_SB_EEEEESH_SI_SH_SI_NS1F_6fusion15FusionCallbacksIS1J_NS1N_17LinearCombinationISH_fSH_fLNS_15FloatRoundStyleE2EEESG_S1M_JEEENS4_5SM1004TMEM4LOAD26SM100_TMEM_LOAD_32dp32b64xES12_S1C_NS4_39AutoVectorizingCopyWithAssumedAlignmentILi128EEENS4_14SM90_TMA_STOREES1C_S1Y_S1Y_EEEvvEEEEvNT_6ParamsE,"",@"SHT_CUDA_INFO"
	.sectionflags	@""
	.align	4


	//----- nvinfo : EIATTR_CUDA_API_VERSION
	.align		4
        /*0000*/ 	.byte	0x04, 0x37
        /*0002*/ 	.short	(.L_31 - .L_30)
.L_30:
        /*0004*/ 	.word	0x00000082


	//----- nvinfo : EIATTR_KPARAM_INFO
	.align		4
.L_31:
        /*0008*/ 	.byte	0x04, 0x17
        /*000a*/ 	.short	(.L_33 - .L_32)
.L_32:
        /*000c*/ 	.word	0x00000000
        /*0010*/ 	.short	0x0000
        /*0012*/ 	.short	0x0000
        /*0014*/ 	.byte	0x00, 0xf0, 0x01, 0x20


	//----- nvinfo : EIATTR_AT_ENTRY_FRAGMENTS
	.align		4
.L_33:
        /*0018*/ 	.byte	0x04, 0x4f
        /*001a*/ 	.short	(.L_35 - .L_34)


	//   ....[0]....
.L_34:
        /*001c*/ 	.word	0x00000006


	//----- nvinfo : EIATTR_RESERVED_SMEM_USED
	.align		4
.L_35:
        /*0020*/ 	.byte	0x01, 0x41
	.zero		2


	//----- nvinfo : EIATTR_SPARSE_MMA_MASK
	.align		4
        /*0024*/ 	.byte	0x03, 0x50
        /*0026*/ 	.short	0x0000


	//----- nvinfo : EIATTR_TCGEN05_1CTA_USED
	.align		4
        /*0028*/ 	.byte	0x01, 0x51
	.zero		2


	//----- nvinfo : EIATTR_MAXREG_COUNT
	.align		4
        /*002c*/ 	.byte	0x03, 0x1b
        /*002e*/ 	.short	0x00ff


	//----- nvinfo : EIATTR_NUM_BARRIERS
	.align		4
        /*0030*/ 	.byte	0x02, 0x4c
        /*0032*/ 	.byte	0x07
	.zero		1


	//----- nvinfo : EIATTR_EXTERNS
	.align		4
        /*0034*/ 	.byte	0x04, 0x0f
        /*0036*/ 	.short	(.L_37 - .L_36)


	//   ....[0]....
	.align		4
.L_36:
        /*0038*/ 	.word	index@(__assertfail)


	//----- nvinfo : EIATTR_MERCURY_ISA_VERSION
	.align		4
.L_37:
        /*003c*/ 	.byte	0x03, 0x5f
        /*003e*/ 	.short	0x0101


	//----- nvinfo : EIATTR_INT_WARP_WIDE_INSTR_OFFSETS
	.align		4
        /*0040*/ 	.byte	0x04, 0x31
        /*0042*/ 	.short	(.L_39 - .L_38)


	//   ....[0]....
.L_38:
        /*0044*/ 	.word	0x00001eb0


	//   ....[1]....
        /*0048*/ 	.word	0x00003ca0


	//   ....[2]....
        /*004c*/ 	.word	0x00003cc0


	//   ....[3]....
        /*0050*/ 	.word	0x00003cf0


	//   ....[4]....
        /*0054*/ 	.word	0x00004620


	//   ....[5]....
        /*0058*/ 	.word	0x00004690


	//   ....[6]....
        /*005c*/ 	.word	0x00004870


	//   ....[7]....
        /*0060*/ 	.word	0x000049d0


	//----- nvinfo : EIATTR_COOP_GROUP_MASK_REGIDS
	.align		4
.L_39:
        /*0064*/ 	.byte	0x04, 0x29
        /*0066*/ 	.short	(.L_41 - .L_40)


	//   ....[0]....
.L_40:
        /*0068*/ 	.word	0xffffffff


	//   ....[1]....
        /*006c*/ 	.word	0xffffffff


	//   ....[2]....
        /*0070*/ 	.word	0xffffffff


	//   ....[3]....
        /*0074*/ 	.word	0xffffffff


	//   ....[4]....
        /*0078*/ 	.word	0xffffffff


	//   ....[5]....
        /*007c*/ 	.word	0xffffffff


	//   ....[6]....
        /*0080*/ 	.word	0xffffffff


	//   ....[7]....
        /*0084*/ 	.word	0xffffffff


	//   ....[8]....
        /*0088*/ 	.word	0xffffffff


	//   ....[9]....
        /*008c*/ 	.word	0xffffffff


	//   ....[10]....
        /*0090*/ 	.word	0xffffffff


	//   ....[11]....
        /*0094*/ 	.word	0xffffffff


	//   ....[12]....
        /*0098*/ 	.word	0xffffffff


	//----- nvinfo : EIATTR_COOP_GROUP_INSTR_OFFSETS
	.align		4
.L_41:
        /*009c*/ 	.byte	0x04, 0x28
        /*009e*/ 	.short	(.L_43 - .L_42)


	//   ....[0]....
.L_42:
        /*00a0*/ 	.word	0x00000090


	//   ....[1]....
        /*00a4*/ 	.word	0x000004d0


	//   ....[2]....
        /*00a8*/ 	.word	0x00000770


	//   ....[3]....
        /*00ac*/ 	.word	0x000008d0


	//   ....[4]....
        /*00b0*/ 	.word	0x000009d0


	//   ....[5]....
        /*00b4*/ 	.word	0x00000b40


	//   ....[6]....
        /*00b8*/ 	.word	0x00000ce0


	//   ....[7]....
        /*00bc*/ 	.word	0x00001d90


	//   ....[8]....
        /*00c0*/ 	.word	0x00002ff0


	//   ....[9]....
        /*00c4*/ 	.word	0x00003200


	//   ....[10]....
        /*00c8*/ 	.word	0x00003230


	//   ....[11]....
        /*00cc*/ 	.word	0x00003b80


	//   ....[12]....
        /*00d0*/ 	.word	0x00003db0


	//----- nvinfo : EIATTR_VRC_CTA_INIT_COUNT
	.align		4
.L_43:
        /*00d4*/ 	.byte	0x02, 0x4a
        /*00d6*/ 	.byte	0x80
	.zero		1


	//----- nvinfo : EIATTR_SYSCALL_OFFSETS
	.align		4
        /*00d8*/ 	.byte	0x04, 0x46
        /*00da*/ 	.short	(.L_45 - .L_44)


	//   ....[0]....
.L_44:
        /*00dc*/ 	.word	0x00005400


	//   ....[1]....
        /*00e0*/ 	.word	0x00005540


	//   ....[2]....
        /*00e4*/ 	.word	0x00005da0


	//   ....[3]....
        /*00e8*/ 	.word	0x000073b0


	//----- nvinfo : EIATTR_MBARRIER_INSTR_OFFSETS
	.align		4
.L_45:
        /*00ec*/ 	.byte	0x04, 0x39
        /*00ee*/ 	.short	(.L_47 - .L_46)


	//   ....[0]....
.L_46:
        /*00f0*/ 	.word	0x000005d0
        /*00f4*/ 	.word	0x000000ff
        /*00f8*/ 	.word	0x00000000
        /*00fc*/ 	.short	0x0100
        /*00fe*/ 	.byte	0x05
	.zero		1


	//   ....[1]....
        /*0100*/ 	.word	0x000005e0
        /*0104*/ 	.word	0x000000ff
        /*0108*/ 	.word	0x00000060
        /*010c*/ 	.short	0x0100
        /*010e*/ 	.byte	0x05
	.zero		1


	//   ....[2]....
        /*0110*/ 	.word	0x000005f0
        /*0114*/ 	.word	0x000000ff
        /*0118*/ 	.word	0x00000008
        /*011c*/ 	.short	0x0100
        /*011e*/ 	.byte	0x05
	.zero		1


	//   ....[3]....
        /*0120*/ 	.word	0x00000600
        /*0124*/ 	.word	0x000000ff
        /*0128*/ 	.word	0x00000068
        /*012c*/ 	.short	0x0100
        /*012e*/ 	.byte	0x05
	.zero		1


	//   ....[4]....
        /*0130*/ 	.word	0x00000610
        /*0134*/ 	.word	0x000000ff
        /*0138*/ 	.word	0x00000010
        /*013c*/ 	.short	0x0100
        /*013e*/ 	.byte	0x05
	.zero		1


	//   ....[5]....
        /*0140*/ 	.word	0x00000620
        /*0144*/ 	.word	0x000000ff
        /*0148*/ 	.word	0x00000070
        /*014c*/ 	.short	0x0100
        /*014e*/ 	.byte	0x05
	.zero		1


	//   ....[6]....
        /*0150*/ 	.word	0x00000630
        /*0154*/ 	.word	0x000000ff
        /*0158*/ 	.word	0x00000018
        /*015c*/ 	.short	0x0100
        /*015e*/ 	.byte	0x05
	.zero		1


	//   ....[7]....
        /*0160*/ 	.word	0x00000640
        /*0164*/ 	.word	0x000000ff
        /*0168*/ 	.word	0x00000078
        /*016c*/ 	.short	0x0100
        /*016e*/ 	.byte	0x05
	.zero		1


	//   ....[8]....
        /*0170*/ 	.word	0x00000650
        /*0174*/ 	.word	0x000000ff
        /*0178*/ 	.word	0x00000020
        /*017c*/ 	.short	0x0100
        /*017e*/ 	.byte	0x05
	.zero		1


	//   ....[9]....
        /*0180*/ 	.word	0x00000660
        /*0184*/ 	.word	0x000000ff
        /*0188*/ 	.word	0x00000080
        /*018c*/ 	.short	0x0100
        /*018e*/ 	.byte	0x05
	.zero		1


	//   ....[10]....
        /*0190*/ 	.word	0x00000670
        /*0194*/ 	.word	0x000000ff
        /*0198*/ 	.word	0x00000028
        /*019c*/ 	.short	0x0100
        /*019e*/ 	.byte	0x05
	.zero		1


	//   ....[11]....
        /*01a0*/ 	.word	0x00000680
        /*01a4*/ 	.word	0x000000ff
        /*01a8*/ 	.word	0x00000088
        /*01ac*/ 	.short	0x0100
        /*01ae*/ 	.byte	0x05
	.zero		1


	//   ....[12]....
        /*01b0*/ 	.word	0x00000690
        /*01b4*/ 	.word	0x000000ff
        /*01b8*/ 	.word	0x00000030
        /*01bc*/ 	.short	0x0100
        /*01be*/ 	.byte	0x05
	.zero		1


	//   ....[13]....
        /*01c0*/ 	.word	0x000006a0
        /*01c4*/ 	.word	0x000000ff
        /*01c8*/ 	.word	0x00000090
        /*01cc*/ 	.short	0x0100
        /*01ce*/ 	.byte	0x05
	.zero		1


	//   ....[14]....
        /*01d0*/ 	.word	0x000006b0
        /*01d4*/ 	.word	0x000000ff
        /*01d8*/ 	.word	0x00000038
        /*01dc*/ 	.short	0x0100
        /*01de*/ 	.byte	0x05
	.zero		1


	//   ....[15]....
        /*01e0*/ 	.word	0x000006c0
        /*01e4*/ 	.word	0x000000ff
        /*01e8*/ 	.word	0x00000098
        /*01ec*/ 	.short	0x0100
        /*01ee*/ 	.byte	0x05
	.zero		1


	//   ....[16]....
        /*01f0*/ 	.word	0x000006d0
        /*01f4*/ 	.word	0x000000ff
        /*01f8*/ 	.word	0x00000040
        /*01fc*/ 	.short	0x0100
        /*01fe*/ 	.byte	0x05
	.zero		1


	//   ....[17]....
        /*0200*/ 	.word	0x000006e0
        /*0204*/ 	.word	0x000000ff
        /*0208*/ 	.word	0x000000a0
        /*020c*/ 	.short	0x0100
        /*020e*/ 	.byte	0x05
	.zero		1


	//   ....[18]....
        /*0210*/ 	.word	0x000006f0
        /*0214*/ 	.word	0x000000ff
        /*0218*/ 	.word	0x00000048
        /*021c*/ 	.short	0x0100
        /*021e*/ 	.byte	0x05
	.zero		1


	//   ....[19]....
        /*0220*/ 	.word	0x00000700
        /*0224*/ 	.word	0x000000ff
        /*0228*/ 	.word	0x000000a8
        /*022c*/ 	.short	0x0100
        /*022e*/ 	.byte	0x05
	.zero		1


	//   ....[20]....
        /*0230*/ 	.word	0x00000710
        /*0234*/ 	.word	0x000000ff
        /*0238*/ 	.word	0x00000050
        /*023c*/ 	.short	0x0100
        /*023e*/ 	.byte	0x05
	.zero		1


	//   ....[21]....
        /*0240*/ 	.word	0x00000720
        /*0244*/ 	.word	0x000000ff
        /*0248*/ 	.word	0x000000b0
        /*024c*/ 	.short	0x0100
        /*024e*/ 	.byte	0x05
	.zero		1


	//   ....[22]....
        /*0250*/ 	.word	0x00000730
        /*0254*/ 	.word	0x000000ff
        /*0258*/ 	.word	0x00000058
        /*025c*/ 	.short	0x0100
        /*025e*/ 	.byte	0x05
	.zero		1


	//   ....[23]....
        /*0260*/ 	.word	0x00000740
        /*0264*/ 	.word	0x000000ff
        /*0268*/ 	.word	0x000000b8
        /*026c*/ 	.short	0x0100
        /*026e*/ 	.byte	0x05
	.zero		1


	//   ....[24]....
        /*0270*/ 	.word	0x00000880
        /*0274*/ 	.word	0x000000ff
        /*0278*/ 	.word	0x000000c0
        /*027c*/ 	.short	0x0100
        /*027e*/ 	.byte	0x07
	.zero		1


	//   ....[25]....
        /*0280*/ 	.word	0x00000890
        /*0284*/ 	.word	0x000000ff
        /*0288*/ 	.word	0x000000d0
        /*028c*/ 	.short	0x0100
        /*028e*/ 	.byte	0x07
	.zero		1


	//   ....[26]....
        /*0290*/ 	.word	0x000008a0
        /*0294*/ 	.word	0x000000ff
        /*0298*/ 	.word	0x000000c8
        /*029c*/ 	.short	0x0100
        /*029e*/ 	.byte	0x07
	.zero		1


	//   ....[27]....
        /*02a0*/ 	.word	0x000008b0
        /*02a4*/ 	.word	0x000000ff
        /*02a8*/ 	.word	0x000000d8
        /*02ac*/ 	.short	0x0100
        /*02ae*/ 	.byte	0x07
	.zero		1


	//   ....[28]....
        /*02b0*/ 	.word	0x000009a0
        /*02b4*/ 	.word	0x000000ff
        /*02b8*/ 	.word	0x000000e0
        /*02bc*/ 	.short	0x0100
        /*02be*/ 	.byte	0x05
	.zero		1


	//   ....[29]....
        /*02c0*/ 	.word	0x000009b0
        /*02c4*/ 	.word	0x000000ff
        /*02c8*/ 	.word	0x000000e8
        /*02cc*/ 	.short	0x0100
        /*02ce*/ 	.byte	0x05
	.zero		1


	//   ....[30]....
        /*02d0*/ 	.word	0x00000af0
        /*02d4*/ 	.word	0x000000ff
        /*02d8*/ 	.word	0x000000f0
        /*02dc*/ 	.short	0x0100
        /*02de*/ 	.byte	0x05
	.zero		1


	//   ....[31]....
        /*02e0*/ 	.word	0x00000b00
        /*02e4*/ 	.word	0x000000ff
        /*02e8*/ 	.word	0x00000100
        /*02ec*/ 	.short	0x0100
        /*02ee*/ 	.byte	0x05
	.zero		1


	//   ....[32]....
        /*02f0*/ 	.word	0x00000b10
        /*02f4*/ 	.word	0x000000ff
        /*02f8*/ 	.word	0x000000f8
        /*02fc*/ 	.short	0x0100
        /*02fe*/ 	.byte	0x05
	.zero		1


	//   ....[33]....
        /*0300*/ 	.word	0x00000b20
        /*0304*/ 	.word	0x000000ff
        /*0308*/ 	.word	0x00000108
        /*030c*/ 	.short	0x0100
        /*030e*/ 	.byte	0x05
	.zero		1


	//   ....[34]....
        /*0310*/ 	.word	0x00000c50
        /*0314*/ 	.word	0x000000ff
        /*0318*/ 	.word	0x00000110
        /*031c*/ 	.short	0x0100
        /*031e*/ 	.byte	0x07
	.zero		1


	//   ....[35]....
        /*0320*/ 	.word	0x00000c60
        /*0324*/ 	.word	0x000000ff
        /*0328*/ 	.word	0x00000130
        /*032c*/ 	.short	0x0100
        /*032e*/ 	.byte	0x07
	.zero		1


	//   ....[36]....
        /*0330*/ 	.word	0x00000c70
        /*0334*/ 	.word	0x000000ff
        /*0338*/ 	.word	0x00000118
        /*033c*/ 	.short	0x0100
        /*033e*/ 	.byte	0x07
	.zero		1


	//   ....[37]....
        /*0340*/ 	.word	0x00000c80
        /*0344*/ 	.word	0x000000ff
        /*0348*/ 	.word	0x00000138
        /*034c*/ 	.short	0x0100
        /*034e*/ 	.byte	0x07
	.zero		1


	//   ....[38]....
        /*0350*/ 	.word	0x00000c90
        /*0354*/ 	.word	0x000000ff
        /*0358*/ 	.word	0x00000120
        /*035c*/ 	.short	0x0100
        /*035e*/ 	.byte	0x07
	.zero		1


	//   ....[39]....
        /*0360*/ 	.word	0x00000ca0
        /*0364*/ 	.word	0x000000ff
        /*0368*/ 	.word	0x00000140
        /*036c*/ 	.short	0x0100
        /*036e*/ 	.byte	0x07
	.zero		1


	//   ....[40]....
        /*0370*/ 	.word	0x00000cb0
        /*0374*/ 	.word	0x000000ff
        /*0378*/ 	.word	0x00000128
        /*037c*/ 	.short	0x0100
        /*037e*/ 	.byte	0x07
	.zero		1


	//   ....[41]....
        /*0380*/ 	.word	0x00000cc0
        /*0384*/ 	.word	0x000000ff
        /*0388*/ 	.word	0x00000148
        /*038c*/ 	.short	0x0100
        /*038e*/ 	.byte	0x07
	.zero		1


	//   ....[42]....
        /*0390*/ 	.word	0x00000db0
        /*0394*/ 	.word	0x000000ff
        /*0398*/ 	.word	0x00000150
        /*039c*/ 	.short	0x0100
        /*039e*/ 	.byte	0x05
	.zero		1


	//   ....[43]....
        /*03a0*/ 	.word	0x00000dc0
        /*03a4*/ 	.word	0x000000ff
        /*03a8*/ 	.word	0x00000160
        /*03ac*/ 	.short	0x0100
        /*03ae*/ 	.byte	0x05
	.zero		1


	//   ....[44]....
        /*03b0*/ 	.word	0x00000dd0
        /*03b4*/ 	.word	0x000000ff
        /*03b8*/ 	.word	0x00000158
        /*03bc*/ 	.short	0x0100
        /*03be*/ 	.byte	0x05
	.zero		1


	//   ....[45]....
        /*03c0*/ 	.word	0x00000de0
        /*03c4*/ 	.word	0x000000ff
        /*03c8*/ 	.word	0x00000168
        /*03cc*/ 	.short	0x0100
        /*03ce*/ 	.byte	0x05
	.zero		1


	//   ....[46]....
        /*03d0*/ 	.word	0x000016b0
        /*03d4*/ 	.word	0x00000003
        /*03d8*/ 	.word	0x00000160
        /*03dc*/ 	.short	0x010a
        /*03de*/ 	.byte	0xff
	.zero		1


	//   ....[47]....
        /*03e0*/ 	.word	0x000016e0
        /*03e4*/ 	.word	0x00000003
        /*03e8*/ 	.word	0x00000150
        /*03ec*/ 	.short	0x0101
        /*03ee*/ 	.byte	0xff
	.zero		1


	//   ....[48]....
        /*03f0*/ 	.word	0x000017b0
        /*03f4*/ 	.word	0x000000ff
        /*03f8*/ 	.word	0x00000060
        /*03fc*/ 	.short	0x010a
        /*03fe*/ 	.byte	0x08
	.zero		1


	//   ....[49]....
        /*0400*/ 	.word	0x00001850
        /*0404*/ 	.word	0x000000ff
        /*0408*/ 	.word	0x00000060
        /*040c*/ 	.short	0x010a
        /*040e*/ 	.byte	0x21
	.zero		1


	//   ....[50]....
        /*0410*/ 	.word	0x000019b0
        /*0414*/ 	.word	0x000000ff
        /*0418*/ 	.word	0x00000060
        /*041c*/ 	.short	0x010a
        /*041e*/ 	.byte	0x08
	.zero		1


	//   ....[51]....
        /*0420*/ 	.word	0x00001aa0
        /*0424*/ 	.word	0x000000ff
        /*0428*/ 	.word	0x000000e8
        /*042c*/ 	.short	0x0101
        /*042e*/ 	.byte	0x04
	.zero		1


	//   ....[52]....
        /*0430*/ 	.word	0x00001ac0
        /*0434*/ 	.word	0x000000ff
        /*0438*/ 	.word	0x00000060
        /*043c*/ 	.short	0x010a
        /*043e*/ 	.byte	0x08
	.zero		1


	//   ....[53]....
        /*0440*/ 	.word	0x00001b40
        /*0444*/ 	.word	0x000000ff
        /*0448*/ 	.word	0x00000060
        /*044c*/ 	.short	0x010a
        /*044e*/ 	.byte	0x11
	.zero		1


	//   ....[54]....
        /*0450*/ 	.word	0x00001ca0
        /*0454*/ 	.word	0x000000ff
        /*0458*/ 	.word	0x00000060
        /*045c*/ 	.short	0x010a
        /*045e*/ 	.byte	0x08
	.zero		1


	//   ....[55]....
        /*0460*/ 	.word	0x00001dc0
        /*0464*/ 	.word	0x00000002
        /*0468*/ 	.word	0x000000f0
        /*046c*/ 	.short	0x010a
        /*046e*/ 	.byte	0xff
	.zero		1


	//   ....[56]....
        /*0470*/ 	.word	0x00001e80
        /*0474*/ 	.word	0x00000002
        /*0478*/ 	.word	0x00000000
        /*047c*/ 	.short	0x0101
        /*047e*/ 	.byte	0xff
	.zero		1


	//   ....[57]....
        /*0480*/ 	.word	0x000023e0
        /*0484*/ 	.word	0x000000ff
        /*0488*/ 	.word	0x00000000
        /*048c*/ 	.short	0x010a
        /*048e*/ 	.byte	0x05
	.zero		1


	//   ....[58]....
        /*0490*/ 	.word	0x00002470
        /*0494*/ 	.word	0x000000ff
        /*0498*/ 	.word	0x00000000
        /*049c*/ 	.short	0x010a
        /*049e*/ 	.byte	0x05
	.zero		1


	//   ....[59]....
        /*04a0*/ 	.word	0x00002500
        /*04a4*/ 	.word	0x000000ff
        /*04a8*/ 	.word	0x00000000
        /*04ac*/ 	.short	0x010a
        /*04ae*/ 	.byte	0x05
	.zero		1


	//   ....[60]....
        /*04b0*/ 	.word	0x00002590
        /*04b4*/ 	.word	0x000000ff
        /*04b8*/ 	.word	0x00000000
        /*04bc*/ 	.short	0x010a
        /*04be*/ 	.byte	0x05
	.zero		1


	//   ....[61]....
        /*04c0*/ 	.word	0x00002620
        /*04c4*/ 	.word	0x000000ff
        /*04c8*/ 	.word	0x00000000
        /*04cc*/ 	.short	0x010a
        /*04ce*/ 	.byte	0x05
	.zero		1


	//   ....[62]....
        /*04d0*/ 	.word	0x000026b0
        /*04d4*/ 	.word	0x000000ff
        /*04d8*/ 	.word	0x00000000
        /*04dc*/ 	.short	0x010a
        /*04de*/ 	.byte	0x05
	.zero		1


	//   ....[63]....
        /*04e0*/ 	.word	0x00002740
        /*04e4*/ 	.word	0x000000ff
        /*04e8*/ 	.word	0x00000000
        /*04ec*/ 	.short	0x010a
        /*04ee*/ 	.byte	0x05
	.zero		1


	//   ....[64]....
        /*04f0*/ 	.word	0x000027d0
        /*04f4*/ 	.word	0x000000ff
        /*04f8*/ 	.word	0x00000000
        /*04fc*/ 	.short	0x010a
        /*04fe*/ 	.byte	0x05
	.zero		1


	//   ....[65]....
        /*0500*/ 	.word	0x00002860
        /*0504*/ 	.word	0x000000ff
        /*0508*/ 	.word	0x00000000
        /*050c*/ 	.short	0x010a
        /*050e*/ 	.byte	0x05
	.zero		1


	//   ....[66]....
        /*0510*/ 	.word	0x000028f0
        /*0514*/ 	.word	0x000000ff
        /*0518*/ 	.word	0x00000000
        /*051c*/ 	.short	0x010a
        /*051e*/ 	.byte	0x05
	.zero		1


	//   ....[67]....
        /*0520*/ 	.word	0x00002980
        /*0524*/ 	.word	0x000000ff
        /*0528*/ 	.word	0x00000000
        /*052c*/ 	.short	0x010a
        /*052e*/ 	.byte	0x05
	.zero		1


	//   ....[68]....
        /*0530*/ 	.word	0x00002a20
        /*0534*/ 	.word	0x00000000
        /*0538*/ 	.word	0x00000000
        /*053c*/ 	.short	0x010a
        /*053e*/ 	.byte	0xff
	.zero		1


	//   ....[69]....
        /*0540*/ 	.word	0x00002b40
        /*0544*/ 	.word	0x00000000
        /*0548*/ 	.word	0x00000150
        /*054c*/ 	.short	0x010a
        /*054e*/ 	.byte	0xff
	.zero		1


	//   ....[70]....
        /*0550*/ 	.word	0x00002ba0
        /*0554*/ 	.word	0x00000004
        /*0558*/ 	.word	0x00000000
        /*055c*/ 	.short	0x0101
        /*055e*/ 	.byte	0xff
	.zero		1


	//   ....[71]....
        /*0560*/ 	.word	0x00002bc0
        /*0564*/ 	.word	0x000000ff
        /*0568*/ 	.word	0x00000100
        /*056c*/ 	.short	0x010a
        /*056e*/ 	.byte	0x05
	.zero		1


	//   ....[72]....
        /*0570*/ 	.word	0x00002ce0
        /*0574*/ 	.word	0x00000000
        /*0578*/ 	.word	0x000000f0
        /*057c*/ 	.short	0x010a
        /*057e*/ 	.byte	0xff
	.zero		1


	//   ....[73]....
        /*0580*/ 	.word	0x00002df0
        /*0584*/ 	.word	0x00000000
        /*0588*/ 	.word	0x00000000
        /*058c*/ 	.short	0x0101
        /*058e*/ 	.byte	0xff
	.zero		1


	//   ....[74]....
        /*0590*/ 	.word	0x00002e80
        /*0594*/ 	.word	0x000000ff
        /*0598*/ 	.word	0x00000100
        /*059c*/ 	.short	0x0106
        /*059e*/ 	.byte	0x05
	.zero		1


	//   ....[75]....
        /*05a0*/ 	.word	0x00002ea0
        /*05a4*/ 	.word	0x000000ff
        /*05a8*/ 	.word	0x00000100
        /*05ac*/ 	.short	0x010a
        /*05ae*/ 	.byte	0x05
	.zero		1


	//   ....[76]....
        /*05b0*/ 	.word	0x00002f30
        /*05b4*/ 	.word	0x000000ff
        /*05b8*/ 	.word	0x00000100
        /*05bc*/ 	.short	0x0106
        /*05be*/ 	.byte	0x04
	.zero		1


	//   ....[77]....
        /*05c0*/ 	.word	0x00002f70
        /*05c4*/ 	.word	0x00000000
        /*05c8*/ 	.word	0x00000100
        /*05cc*/ 	.short	0x010a
        /*05ce*/ 	.byte	0xff
	.zero		1


	//   ....[78]....
        /*05d0*/ 	.word	0x00003470
        /*05d4*/ 	.word	0x00000000
        /*05d8*/ 	.word	0x000000f0
        /*05dc*/ 	.short	0x010a
        /*05de*/ 	.byte	0xff
	.zero		1


	//   ....[79]....
        /*05e0*/ 	.word	0x00003580
        /*05e4*/ 	.word	0x00000003
        /*05e8*/ 	.word	0x00000000
        /*05ec*/ 	.short	0x0101
        /*05ee*/ 	.byte	0xff
	.zero		1


	//   ....[80]....
        /*05f0*/ 	.word	0x00003590
        /*05f4*/ 	.word	0x000000ff
        /*05f8*/ 	.word	0x00000000
        /*05fc*/ 	.short	0x010a
        /*05fe*/ 	.byte	0x04
	.zero		1


	//   ....[81]....
        /*0600*/ 	.word	0x000035b0
        /*0604*/ 	.word	0x000000ff
        /*0608*/ 	.word	0x00000130
        /*060c*/ 	.short	0x010a
        /*060e*/ 	.byte	0x08
	.zero		1


	//   ....[82]....
        /*0610*/ 	.word	0x00003680
        /*0614*/ 	.word	0x000000ff
        /*0618*/ 	.word	0x00000000
        /*061c*/ 	.short	0x010a
        /*061e*/ 	.byte	0x07
	.zero		1


	//   ....[83]....
        /*0620*/ 	.word	0x000037c0
        /*0624*/ 	.word	0x000000ff
        /*0628*/ 	.word	0x00000000
        /*062c*/ 	.short	0x010a
        /*062e*/ 	.byte	0x04
	.zero		1


	//   ....[84]....
        /*0630*/ 	.word	0x000039b0
        /*0634*/ 	.word	0x000000ff
        /*0638*/ 	.word	0x00000000
        /*063c*/ 	.short	0x010a
        /*063e*/ 	.byte	0x05
	.zero		1


	//   ....[85]....
        /*0640*/ 	.word	0x00003a40
        /*0644*/ 	.word	0x000000ff
        /*0648*/ 	.word	0x00000000
        /*064c*/ 	.short	0x010a
        /*064e*/ 	.byte	0x05
	.zero		1


	//   ....[86]....
        /*0650*/ 	.word	0x00003ad0
        /*0654*/ 	.word	0x000000ff
        /*0658*/ 	.word	0x00000000
        /*065c*/ 	.short	0x010a
        /*065e*/ 	.byte	0x05
	.zero		1


	//   ....[87]....
        /*0660*/ 	.word	0x00003b60
        /*0664*/ 	.word	0x000000ff
        /*0668*/ 	.word	0x00000000
        /*066c*/ 	.short	0x010a
        /*066e*/ 	.byte	0x07
	.zero		1


	//   ....[88]....
        /*0670*/ 	.word	0x00003fc0
        /*0674*/ 	.word	0x00000000
        /*0678*/ 	.word	0x000000f0
        /*067c*/ 	.short	0x010a
        /*067e*/ 	.byte	0xff
	.zero		1


	//   ....[89]....
        /*0680*/ 	.word	0x00004080
        /*0684*/ 	.word	0x00000000
        /*0688*/ 	.word	0x00000000
        /*068c*/ 	.short	0x0101
        /*068e*/ 	.byte	0xff
	.zero		1


	//   ....[90]....
        /*0690*/ 	.word	0x000043a0
        /*0694*/ 	.word	0x000000ff
        /*0698*/ 	.word	0x000000e8
        /*069c*/ 	.short	0x010a
        /*069e*/ 	.byte	0x07
	.zero		1


	//   ....[91]....
        /*06a0*/ 	.word	0x00004590
        /*06a4*/ 	.word	0x000000ff
        /*06a8*/ 	.word	0x000000d0
        /*06ac*/ 	.short	0x010a
        /*06ae*/ 	.byte	0x07
	.zero		1


	//   ....[92]....
        /*06b0*/ 	.word	0x00004760
        /*06b4*/ 	.word	0x000000ff
        /*06b8*/ 	.word	0x000000c0
        /*06bc*/ 	.short	0x010b
        /*06be*/ 	.byte	0x07
	.zero		1


	//   ....[93]....
        /*06c0*/ 	.word	0x000047d0
        /*06c4*/ 	.word	0x000000ff
        /*06c8*/ 	.word	0x00000000
        /*06cc*/ 	.short	0x0101
        /*06ce*/ 	.byte	0x08
	.zero		1


	//   ....[94]....
        /*06d0*/ 	.word	0x00004800
        /*06d4*/ 	.word	0x000000ff
        /*06d8*/ 	.word	0x000000d8
        /*06dc*/ 	.short	0x010a
        /*06de*/ 	.byte	0x07
	.zero		1


	//   ....[95]....
        /*06e0*/ 	.word	0x00004a10
        /*06e4*/ 	.word	0x000000ff
        /*06e8*/ 	.word	0x000000c8
        /*06ec*/ 	.short	0x010b
        /*06ee*/ 	.byte	0x07
	.zero		1


	//   ....[96]....
        /*06f0*/ 	.word	0x00004a30
        /*06f4*/ 	.word	0x000000ff
        /*06f8*/ 	.word	0x00000000
        /*06fc*/ 	.short	0x0101
        /*06fe*/ 	.byte	0x0d
	.zero		1


	//   ....[97]....
        /*0700*/ 	.word	0x00004a60
        /*0704*/ 	.word	0x000000ff
        /*0708*/ 	.word	0x000000d0
        /*070c*/ 	.short	0x010a
        /*070e*/ 	.byte	0x07
	.zero		1


	//   ....[98]....
        /*0710*/ 	.word	0x00004aa0
        /*0714*/ 	.word	0x00000000
        /*0718*/ 	.word	0x000000d8
        /*071c*/ 	.short	0x010a
        /*071e*/ 	.byte	0xff
	.zero		1


	//   ....[99]....
        /*0720*/ 	.word	0x00004dd0
        /*0724*/ 	.word	0x00000000
        /*0728*/ 	.word	0x000000f0
        /*072c*/ 	.short	0x010a
        /*072e*/ 	.byte	0xff
	.zero		1


	//   ....[100]....
        /*0730*/ 	.word	0x00004ee0
        /*0734*/ 	.word	0x00000000
        /*0738*/ 	.word	0x00000000
        /*073c*/ 	.short	0x0101
        /*073e*/ 	.byte	0xff
	.zero		1


	//   ....[101]....
        /*0740*/ 	.word	0x00005940
        /*0744*/ 	.word	0x00000003
        /*0748*/ 	.word	0x000000c0
        /*074c*/ 	.short	0x010a
        /*074e*/ 	.byte	0xff
	.zero		1


	//   ....[102]....
        /*0750*/ 	.word	0x00005980
        /*0754*/ 	.word	0x000000cf
        /*0758*/ 	.word	0x00000110
        /*075c*/ 	.short	0x010a
        /*075e*/ 	.byte	0xff
	.zero		1


	//   ....[103]....
        /*0760*/ 	.word	0x00005ab0
        /*0764*/ 	.word	0x00000003
        /*0768*/ 	.word	0x000000c0
        /*076c*/ 	.short	0x010a
        /*076e*/ 	.byte	0xff
	.zero		1


	//   ....[104]....
        /*0770*/ 	.word	0x00005c10
        /*0774*/ 	.word	0x00000000
        /*0778*/ 	.word	0x00000000
        /*077c*/ 	.short	0x0101
        /*077e*/ 	.byte	0xff
	.zero		1


	//   ....[105]....
        /*0780*/ 	.word	0x00005c70
        /*0784*/ 	.word	0x000000cf
        /*0788*/ 	.word	0x00000110
        /*078c*/ 	.short	0x010a
        /*078e*/ 	.byte	0xff
	.zero		1


	//   ....[106]....
        /*0790*/ 	.word	0x00007020
        /*0794*/ 	.word	0x000000d2
        /*0798*/ 	.word	0x000000c0
        /*079c*/ 	.short	0x010a
        /*079e*/ 	.byte	0xff
	.zero		1


	//   ....[107]....
        /*07a0*/ 	.word	0x000070f0
        /*07a4*/ 	.word	0x000000d2
        /*07a8*/ 	.word	0x000000c0
        /*07ac*/ 	.short	0x010a
        /*07ae*/ 	.byte	0xff
	.zero		1


	//   ....[108]....
        /*07b0*/ 	.word	0x00007230
        /*07b4*/ 	.word	0x00000003
        /*07b8*/ 	.word	0x00000000
        /*07bc*/ 	.short	0x0101
        /*07be*/ 	.byte	0xff
	.zero		1


	//   ....[109]....
        /*07c0*/ 	.word	0x00007740
        /*07c4*/ 	.word	0x000000ff
        /*07c8*/ 	.word	0x00000000
        /*07cc*/ 	.short	0x0101
        /*07ce*/ 	.byte	0x05
	.zero		1


	//   ....[110]....
        /*07d0*/ 	.word	0x000086c0
        /*07d4*/ 	.word	0x00000003
        /*07d8*/ 	.word	0x00000160
        /*07dc*/ 	.short	0x010a
        /*07de*/ 	.byte	0xff
	.zero		1


	//   ....[111]....
        /*07e0*/ 	.word	0x00008720
        /*07e4*/ 	.word	0x00000002
        /*07e8*/ 	.word	0x00000060
        /*07ec*/ 	.short	0x010a
        /*07ee*/ 	.byte	0xff
	.zero		1


	//   ....[112]....
        /*07f0*/ 	.word	0x00008780
        /*07f4*/ 	.word	0x00000002
        /*07f8*/ 	.word	0x00000060
        /*07fc*/ 	.short	0x010a
        /*07fe*/ 	.byte	0xff
	.zero		1


	//   ....[113]....
        /*0800*/ 	.word	0x000087d0
        /*0804*/ 	.word	0x00000002
        /*0808*/ 	.word	0x000000f0
        /*080c*/ 	.short	0x010a
        /*080e*/ 	.byte	0xff
	.zero		1


	//   ....[114]....
        /*0810*/ 	.word	0x00008830
        /*0814*/ 	.word	0x00000000
        /*0818*/ 	.word	0x00000000
        /*081c*/ 	.short	0x010a
        /*081e*/ 	.byte	0xff
	.zero		1


	//   ....[115]....
        /*0820*/ 	.word	0x00008890
        /*0824*/ 	.word	0x00000000
        /*0828*/ 	.word	0x00000000
        /*082c*/ 	.short	0x010a
        /*082e*/ 	.byte	0xff
	.zero		1


	//   ....[116]....
        /*0830*/ 	.word	0x000088f0
        /*0834*/ 	.word	0x00000000
        /*0838*/ 	.word	0x00000000
        /*083c*/ 	.short	0x010a
        /*083e*/ 	.byte	0xff
	.zero		1


	//   ....[117]....
        /*0840*/ 	.word	0x00008950
        /*0844*/ 	.word	0x00000000
        /*0848*/ 	.word	0x00000000
        /*084c*/ 	.short	0x010a
        /*084e*/ 	.byte	0xff
	.zero		1


	//   ....[118]....
        /*0850*/ 	.word	0x000089b0
        /*0854*/ 	.word	0x00000000
        /*0858*/ 	.word	0x00000000
        /*085c*/ 	.short	0x010a
        /*085e*/ 	.byte	0xff
	.zero		1


	//   ....[119]....
        /*0860*/ 	.word	0x00008a10
        /*0864*/ 	.word	0x00000000
        /*0868*/ 	.word	0x00000000
        /*086c*/ 	.short	0x010a
        /*086e*/ 	.byte	0xff
	.zero		1


	//   ....[120]....
        /*0870*/ 	.word	0x00008a70
        /*0874*/ 	.word	0x00000000
        /*0878*/ 	.word	0x00000000
        /*087c*/ 	.short	0x010a
        /*087e*/ 	.byte	0xff
	.zero		1


	//   ....[121]....
        /*0880*/ 	.word	0x00008ad0
        /*0884*/ 	.word	0x00000000
        /*0888*/ 	.word	0x00000000
        /*088c*/ 	.short	0x010a
        /*088e*/ 	.byte	0xff
	.zero		1


	//   ....[122]....
        /*0890*/ 	.word	0x00008b30
        /*0894*/ 	.word	0x00000000
        /*0898*/ 	.word	0x00000000
        /*089c*/ 	.short	0x010a
        /*089e*/ 	.byte	0xff
	.zero		1


	//   ....[123]....
        /*08a0*/ 	.word	0x00008b90
        /*08a4*/ 	.word	0x00000000
        /*08a8*/ 	.word	0x00000000
        /*08ac*/ 	.short	0x010a
        /*08ae*/ 	.byte	0xff
	.zero		1


	//   ....[124]....
        /*08b0*/ 	.word	0x00008bf0
        /*08b4*/ 	.word	0x00000000
        /*08b8*/ 	.word	0x00000000
        /*08bc*/ 	.short	0x010a
        /*08be*/ 	.byte	0xff
	.zero		1


	//   ....[125]....
        /*08c0*/ 	.word	0x00008c40
        /*08c4*/ 	.word	0x00000000
        /*08c8*/ 	.word	0x00000150
        /*08cc*/ 	.short	0x010a
        /*08ce*/ 	.byte	0xff
	.zero		1


	//   ....[126]....
        /*08d0*/ 	.word	0x00008ca0
        /*08d4*/ 	.word	0x00000000
        /*08d8*/ 	.word	0x00000100
        /*08dc*/ 	.short	0x010a
        /*08de*/ 	.byte	0xff
	.zero		1


	//   ....[127]....
        /*08e0*/ 	.word	0x00008cf0
        /*08e4*/ 	.word	0x00000000
        /*08e8*/ 	.word	0x000000f0
        /*08ec*/ 	.short	0x010a
        /*08ee*/ 	.byte	0xff
	.zero		1


	//   ....[128]....
        /*08f0*/ 	.word	0x00008d50
        /*08f4*/ 	.word	0x00000000
        /*08f8*/ 	.word	0x00000100
        /*08fc*/ 	.short	0x010a
        /*08fe*/ 	.byte	0xff
	.zero		1


	//   ....[129]....
        /*0900*/ 	.word	0x00008da0
        /*0904*/ 	.word	0x00000000
        /*0908*/ 	.word	0x000000f0
        /*090c*/ 	.short	0x010a
        /*090e*/ 	.byte	0xff
	.zero		1


	//   ....[130]....
        /*0910*/ 	.word	0x00008e00
        /*0914*/ 	.word	0x00000003
        /*0918*/ 	.word	0x00000130
        /*091c*/ 	.short	0x010a
        /*091e*/ 	.byte	0xff
	.zero		1


	//   ....[131]....
        /*0920*/ 	.word	0x00008e60
        /*0924*/ 	.word	0x00000000
        /*0928*/ 	.word	0x00000000
        /*092c*/ 	.short	0x010a
        /*092e*/ 	.byte	0xff
	.zero		1


	//   ....[132]....
        /*0930*/ 	.word	0x00008ec0
        /*0934*/ 	.word	0x00000000
        /*0938*/ 	.word	0x00000000
        /*093c*/ 	.short	0x010a
        /*093e*/ 	.byte	0xff
	.zero		1


	//   ....[133]....
        /*0940*/ 	.word	0x00008f20
        /*0944*/ 	.word	0x00000000
        /*0948*/ 	.word	0x00000000
        /*094c*/ 	.short	0x010a
        /*094e*/ 	.byte	0xff
	.zero		1


	//   ....[134]....
        /*0950*/ 	.word	0x00008f80
        /*0954*/ 	.word	0x00000000
        /*0958*/ 	.word	0x00000000
        /*095c*/ 	.short	0x010a
        /*095e*/ 	.byte	0xff
	.zero		1


	//   ....[135]....
        /*0960*/ 	.word	0x00008fe0
        /*0964*/ 	.word	0x00000000
        /*0968*/ 	.word	0x00000000
        /*096c*/ 	.short	0x010a
        /*096e*/ 	.byte	0xff
	.zero		1


	//   ....[136]....
        /*0970*/ 	.word	0x00009030
        /*0974*/ 	.word	0x00000000
        /*0978*/ 	.word	0x000000f0
        /*097c*/ 	.short	0x010a
        /*097e*/ 	.byte	0xff
	.zero		1


	//   ....[137]....
        /*0980*/ 	.word	0x00009090
        /*0984*/ 	.word	0x00000000
        /*0988*/ 	.word	0x000000e8
        /*098c*/ 	.short	0x010a
        /*098e*/ 	.byte	0xff
	.zero		1


	//   ....[138]....
        /*0990*/ 	.word	0x000090f0
        /*0994*/ 	.word	0x00000003
        /*0998*/ 	.word	0x000000d0
        /*099c*/ 	.short	0x010a
        /*099e*/ 	.byte	0xff
	.zero		1


	//   ....[139]....
        /*09a0*/ 	.word	0x00009150
        /*09a4*/ 	.word	0x00000003
        /*09a8*/ 	.word	0x000000d8
        /*09ac*/ 	.short	0x010a
        /*09ae*/ 	.byte	0xff
	.zero		1


	//   ....[140]....
        /*09b0*/ 	.word	0x000091b0
        /*09b4*/ 	.word	0x00000000
        /*09b8*/ 	.word	0x000000d0
        /*09bc*/ 	.short	0x010a
        /*09be*/ 	.byte	0xff
	.zero		1


	//   ....[141]....
        /*09c0*/ 	.word	0x00009200
        /*09c4*/ 	.word	0x00000000
        /*09c8*/ 	.word	0x000000f0
        /*09cc*/ 	.short	0x010a
        /*09ce*/ 	.byte	0xff
	.zero		1


	//   ....[142]....
        /*09d0*/ 	.word	0x00009250
        /*09d4*/ 	.word	0x00000003
        /*09d8*/ 	.word	0x000000c0
        /*09dc*/ 	.short	0x010a
        /*09de*/ 	.byte	0xff
	.zero		1


	//   ....[143]....
        /*09e0*/ 	.word	0x000092a0
        /*09e4*/ 	.word	0x000000cf
        /*09e8*/ 	.word	0x00000110
        /*09ec*/ 	.short	0x010a
        /*09ee*/ 	.byte	0xff
	.zero		1


	//   ....[144]....
        /*09f0*/ 	.word	0x000092f0
        /*09f4*/ 	.word	0x000000d2
        /*09f8*/ 	.word	0x000000c0
        /*09fc*/ 	.short	0x010a
        /*09fe*/ 	.byte	0xff
	.zero		1


	//----- nvinfo : EIATTR_NUM_MBARRIERS
	.align		4
.L_47:
        /*0a00*/ 	.byte	0x03, 0x38
        /*0a02*/ 	.short	0x002e


	//----- nvinfo : EIATTR_EXIT_INSTR_OFFSETS
	.align		4
        /*0a04*/ 	.byte	0x04, 0x1c
        /*0a06*/ 	.short	(.L_49 - .L_48)


	//   ....[0]....
.L_48:
        /*0a08*/ 	.word	0x00002a50


	//   ....[1]....
        /*0a0c*/ 	.word	0x00002f40


	//   ....[2]....
        /*0a10*/ 	.word	0x00002fa0


	//   ....[3]....
        /*0a14*/ 	.word	0x00003dc0


	//   ....[4]....
        /*0a18*/ 	.word	0x00004ad0


	//   ....[5]....
        /*0a1c*/ 	.word	0x00004b10


	//   ....[6]....
        /*0a20*/ 	.word	0x000086b0


	//----- nvinfo : EIATTR_MAX_THREADS
	.align		4
.L_49:
        /*0a24*/ 	.byte	0x04, 0x05
        /*0a26*/ 	.short	(.L_51 - .L_50)
.L_50:
        /*0a28*/ 	.word	0x00000100
        /*0a2c*/ 	.word	0x00000001
        /*0a30*/ 	.word	0x00000001


	//----- nvinfo : EIATTR_CRS_STACK_SIZE
	.align		4
.L_51:
        /*0a34*/ 	.byte	0x04, 0x1e
        /*0a36*/ 	.short	(.L_53 - .L_52)
.L_52:
        /*0a38*/ 	.word	0x00000000


	//----- nvinfo : EIATTR_CBANK_PARAM_SIZE
	.align		4
.L_53:
        /*0a3c*/ 	.byte	0x03, 0x19
        /*0a3e*/ 	.short	0x0800


	//----- nvinfo : EIATTR_PARAM_CBANK
	.align		4
        /*0a40*/ 	.byte	0x04, 0x0a
        /*0a42*/ 	.short	(.L_55 - .L_54)
	.align		4
.L_54:
        /*0a44*/ 	.word	index@(.nv.constant0._ZN7cutlass13device_kernelINS_4gemm6kernel13GemmUniversalIN4cute5tupleIJiiiiEEENS1_10collective13CollectiveMmaINS1_35MainloopSm100TmaUmmaWarpSpecializedILi12ELi2ELi4ENS5_IJNS4_1CILi1EEESB_SB_EEEEENS5_IJNSA_ILi128EEESE_NSA_ILi64EEEEEENS_12float_e4m3_tENS5_IJlSB_lEEESH_SI_NS4_8TiledMMAINS4_8MMA_AtomIJNS4_10MMA_TraitsINS4_19SM100_MMA_F8F6F4_SSEJSH_SH_fSE_SE_NS4_17integral_constantINS4_4UMMA5MajorELSP_0EEESQ_NSN_INSO_7ScaleInELSR_0EEESS_EEEEEENS4_6LayoutISC_NS5_IJNSA_ILi0EEESW_SW_EEEEENS5_IJNS4_10UnderscoreESZ_SZ_EEEEENS4_13SM90_TMA_LOADENS4_14ComposedLayoutINS4_7SwizzleILi2ELi4ELi3EEENS4_18smem_ptr_flag_bitsILi8EEENSV_INS5_IJNSA_ILi8EEESF_EEENS5_IJSF_SB_EEEEEEEvNS4_8identityES12_S1C_vS1D_EENS_8epilogue10collective18CollectiveEpilogueINS1F_23Sm100TmaWarpSpecializedILi2ELi2ELi64ELb0ELb0EEEJSG_NS5_IJNSV_ISE_SB_EENSV_ISF_SB_EEEEESH_SI_SH_SI_NS1F_6fusion15FusionCallbacksIS1J_NS1N_17LinearCombinationISH_fSH_fLNS_15FloatRoundStyleE2EEESG_S1M_JEEENS4_5SM1004TMEM4LOAD26SM100_TMEM_LOAD_32dp32b64xES12_S1C_NS4_39AutoVectorizingCopyWithAssumedAlignmentILi128EEENS4_14SM90_TMA_STOREES1C_S1Y_S1Y_EEEvvEEEEvNT_6ParamsE)
        /*0a48*/ 	.short	0x0380
        /*0a4a*/ 	.short	0x0800


	//----- nvinfo : EIATTR_SW_WAR
	.align		4
.L_55:
        /*0a4c*/ 	.byte	0x04, 0x36
        /*0a4e*/ 	.short	(.L_57 - .L_56)
.L_56:
        /*0a50*/ 	.word	0x00000008
.L_57:


//--------------------- .nv.callgraph             --------------------------
	.section	.nv.callgraph,"",@"SHT_CUDA_CALLGRAPH"
	.align	4
	.sectionentsize	8
	.align		4
        /*0000*/ 	.word	0x00000000
	.align		4
        /*0004*/ 	.word	0xffffffff
	.align		4
        /*0008*/ 	.word	index@(_ZN7cutlass13device_kernelINS_4gemm6kernel13GemmUniversalIN4cute5tupleIJiiiiEEENS1_10collective13CollectiveMmaINS1_35MainloopSm100TmaUmmaWarpSpecializedILi12ELi2ELi4ENS5_IJNS4_1CILi1EEESB_SB_EEEEENS5_IJNSA_ILi128EEESE_NSA_ILi64EEEEEENS_12float_e4m3_tENS5_IJlSB_lEEESH_SI_NS4_8TiledMMAINS4_8MMA_AtomIJNS4_10MMA_TraitsINS4_19SM100_MMA_F8F6F4_SSEJSH_SH_fSE_SE_NS4_17integral_constantINS4_4UMMA5MajorELSP_0EEESQ_NSN_INSO_7ScaleInELSR_0EEESS_EEEEEENS4_6LayoutISC_NS5_IJNSA_ILi0EEESW_SW_EEEEENS5_IJNS4_10UnderscoreESZ_SZ_EEEEENS4_13SM90_TMA_LOADENS4_14ComposedLayoutINS4_7SwizzleILi2ELi4ELi3EEENS4_18smem_ptr_flag_bitsILi8EEENSV_INS5_IJNSA_ILi8EEESF_EEENS5_IJSF_SB_EEEEEEEvNS4_8identityES12_S1C_vS1D_EENS_8epilogue10collective18CollectiveEpilogueINS1F_23Sm100TmaWarpSpecializedILi2ELi2ELi64ELb0ELb0EEEJSG_NS5_IJNSV_ISE_SB_EENSV_ISF_SB_EEEEESH_SI_SH_SI_NS1F_6fusion15FusionCallbacksIS1J_NS1N_17LinearCombinationISH_fSH_fLNS_15FloatRoundStyleE2EEESG_S1M_JEEENS4_5SM1004TMEM4LOAD26SM100_TMEM_LOAD_32dp32b64xES12_S1C_NS4_39AutoVectorizingCopyWithAssumedAlignmentILi128EEENS4_14SM90_TMA_STOREES1C_S1Y_S1Y_EEEvvEEEEvNT_6ParamsE)
	.align		4
        /*000c*/ 	.word	index@(__assertfail)
	.align		4
        /*0010*/ 	.word	0x00000000
	.align		4
        /*0014*/ 	.word	0xfffffffe
	.align		4
        /*0018*/ 	.word	0x00000000
	.align		4
        /*001c*/ 	.word	0xfffffffd
	.align		4
        /*0020*/ 	.word	0x00000000
	.align		4
        /*0024*/ 	.word	0xfffffffc


//--------------------- .nv.constant4             --------------------------
	.section	.nv.constant4,"a",@progbits
	.align	8
	.align		8
.nv.constant4:
        /*0000*/ 	.dword	__assertfail
	.align		8
        /*0008*/ 	.dword	__unnamed_1
	.align		8
        /*0010*/ 	.dword	__unnamed_2
	.align		8
        /*0018*/ 	.dword	_ZN39_INTERNAL_30442968_4_k_cu_81490ddf_29134cuda3std3__45__cpo5beginE
	.align		8
        /*0020*/ 	.dword	_ZN39_INTERNAL_30442968_4_k_cu_81490ddf_29134cuda3std3__45__cpo3endE
	.align		8
        /*0028*/ 	.dword	_ZN39_INTERNAL_30442968_4_k_cu_81490ddf_29134cuda3std3__45__cpo6cbeginE
	.align		8
        /*0030*/ 	.dword	_ZN39_INTERNAL_30442968_4_k_cu_81490ddf_29134cuda3std3__45__cpo4cendE
	.align		8
        /*0038*/ 	.dword	_ZN39_INTERNAL_30442968_4_k_cu_81490ddf_29134cuda3std3__441_GLOBAL__N__30442968_4_k_cu_81490ddf_29136ignoreE
	.align		8
        /*0040*/ 	.dword	_ZN39_INTERNAL_30442968_4_k_cu_81490ddf_29134cuda3std3__419piecewise_constructE
	.align		8
        /*0048*/ 	.dword	_ZN39_INTERNAL_30442968_4_k_cu_81490ddf_29134cuda3std3__48in_placeE
	.align		8
        /*0050*/ 	.dword	_ZN39_INTERNAL_30442968_4_k_cu_81490ddf_29134cuda3std6ranges3__45__cpo4swapE
	.align		8
        /*0058*/ 	.dword	_ZN39_INTERNAL_30442968_4_k_cu_81490ddf_29134cuda3std6ranges3__45__cpo9iter_moveE
	.align		8
        /*0060*/ 	.dword	_ZN39_INTERNAL_30442968_4_k_cu_81490ddf_29134cute7productE
	.align		8
        /*0068*/ 	.dword	_ZN39_INTERNAL_30442968_4_k_cu_81490ddf_29134cute1_E
	.align		8
        /*0070*/ 	.dword	$str$25
	.align		8
        /*0078*/ 	.dword	$str$26
	.align		8
        /*0080*/ 	.dword	$str$27
	.align		8
        /*0088*/ 	.dword	$str$28


//--------------------- .text._ZN7cutlass13device_kernelINS_4gemm6kernel13GemmUniversalIN4cute5tupleIJiiiiEEENS1_10collective13CollectiveMmaINS1_35MainloopSm100TmaUmmaWarpSpecializedILi12ELi2ELi4ENS5_IJNS4_1CILi1EEESB_SB_EEEEENS5_IJNSA_ILi128EEESE_NSA_ILi64EEEEEENS_12float_e4m3_tENS5_IJlSB_lEEESH_SI_NS4_8TiledMMAINS4_8MMA_AtomIJNS4_10MMA_TraitsINS4_19SM100_MMA_F8F6F4_SSEJSH_SH_fSE_SE_NS4_17integral_constantINS4_4UMMA5MajorELSP_0EEESQ_NSN_INSO_7ScaleInELSR_0EEESS_EEEEEENS4_6LayoutISC_NS5_IJNSA_ILi0EEESW_SW_EEEEENS5_IJNS4_10UnderscoreESZ_SZ_EEEEENS4_13SM90_TMA_LOADENS4_14ComposedLayoutINS4_7SwizzleILi2ELi4ELi3EEENS4_18smem_ptr_flag_bitsILi8EEENSV_INS5_IJNSA_ILi8EEESF_EEENS5_IJSF_SB_EEEEEEEvNS4_8identityES12_S1C_vS1D_EENS_8epilogue10collective18CollectiveEpilogueINS1F_23Sm100TmaWarpSpecializedILi2ELi2ELi64ELb0ELb0EEEJSG_NS5_IJNSV_ISE_SB_EENSV_ISF_SB_EEEEESH_SI_SH_SI_NS1F_6fusion15FusionCallbacksIS1J_NS1N_17LinearCombinationISH_fSH_fLNS_15FloatRoundStyleE2EEESG_S1M_JEEENS4_5SM1004TMEM4LOAD26SM100_TMEM_LOAD_32dp32b64xES12_S1C_NS4_39AutoVectorizingCopyWithAssumedAlignmentILi128EEENS4_14SM90_TMA_STOREES1C_S1Y_S1Y_EEEvvEEEEvNT_6ParamsE --------------------------
	.section	.text._ZN7cutlass13device_kernelINS_4gemm6kernel13GemmUniversalIN4cute5tupleIJiiiiEEENS1_10collective13CollectiveMmaINS1_35MainloopSm100TmaUmmaWarpSpecializedILi12ELi2ELi4ENS5_IJNS4_1CILi1EEESB_SB_EEEEENS5_IJNSA_ILi128EEESE_NSA_ILi64EEEEEENS_12float_e4m3_tENS5_IJlSB_lEEESH_SI_NS4_8TiledMMAINS4_8MMA_AtomIJNS4_10MMA_TraitsINS4_19SM100_MMA_F8F6F4_SSEJSH_SH_fSE_SE_NS4_17integral_constantINS4_4UMMA5MajorELSP_0EEESQ_NSN_INSO_7ScaleInELSR_0EEESS_EEEEEENS4_6LayoutISC_NS5_IJNSA_ILi0EEESW_SW_EEEEENS5_IJNS4_10UnderscoreESZ_SZ_EEEEENS4_13SM90_TMA_LOADENS4_14ComposedLayoutINS4_7SwizzleILi2ELi4ELi3EEENS4_18smem_ptr_flag_bitsILi8EEENSV_INS5_IJNSA_ILi8EEESF_EEENS5_IJSF_SB_EEEEEEEvNS4_8identityES12_S1C_vS1D_EENS_8epilogue10collective18CollectiveEpilogueINS1F_23Sm100TmaWarpSpecializedILi2ELi2ELi64ELb0ELb0EEEJSG_NS5_IJNSV_ISE_SB_EENSV_ISF_SB_EEEEESH_SI_SH_SI_NS1F_6fusion15FusionCallbacksIS1J_NS1N_17LinearCombinationISH_fSH_fLNS_15FloatRoundStyleE2EEESG_S1M_JEEENS4_5SM1004TMEM4LOAD26SM100_TMEM_LOAD_32dp32b64xES12_S1C_NS4_39AutoVectorizingCopyWithAssumedAlignmentILi128EEENS4_14SM90_TMA_STOREES1C_S1Y_S1Y_EEEvvEEEEvNT_6ParamsE,"ax",@progbits
	.align	128
.text._ZN7cutlass13device_kernelINS_4gemm6kernel13GemmUniversalIN4cute5tupleIJiiiiEEENS1_10collective13CollectiveMmaINS1_35MainloopSm100TmaUmmaWarpSpecializedILi12ELi2ELi4ENS5_IJNS4_1CILi1EEESB_SB_EEEEENS5_IJNSA_ILi128EEESE_NSA_ILi64EEEEEENS_12float_e4m3_tENS5_IJlSB_lEEESH_SI_NS4_8TiledMMAINS4_8MMA_AtomIJNS4_10MMA_TraitsINS4_19SM100_MMA_F8F6F4_SSEJSH_SH_fSE_SE_NS4_17integral_constantINS4_4UMMA5MajorELSP_0EEESQ_NSN_INSO_7ScaleInELSR_0EEESS_EEEEEENS4_6LayoutISC_NS5_IJNSA_ILi0EEESW_SW_EEEEENS5_IJNS4_10UnderscoreESZ_SZ_EEEEENS4_13SM90_TMA_LOADENS4_14ComposedLayoutINS4_7SwizzleILi2ELi4ELi3EEENS4_18smem_ptr_flag_bitsILi8EEENSV_INS5_IJNSA_ILi8EEESF_EEENS5_IJSF_SB_EEEEEEEvNS4_8identityES12_S1C_vS1D_EENS_8epilogue10collective18CollectiveEpilogueINS1F_23Sm100TmaWarpSpecializedILi2ELi2ELi64ELb0ELb0EEEJSG_NS5_IJNSV_ISE_SB_EENSV_ISF_SB_EEEEESH_SI_SH_SI_NS1F_6fusion15FusionCallbacksIS1J_NS1N_17LinearCombinationISH_fSH_fLNS_15FloatRoundStyleE2EEESG_S1M_JEEENS4_5SM1004TMEM4LOAD26SM100_TMEM_LOAD_32dp32b64xES12_S1C_NS4_39AutoVectorizingCopyWithAssumedAlignmentILi128EEENS4_14SM90_TMA_STOREES1C_S1Y_S1Y_EEEvvEEEEvNT_6ParamsE:
        .type           _ZN7cutlass13device_kernelINS_4gemm6kernel13GemmUniversalIN4cute5tupleIJiiiiEEENS1_10collective13CollectiveMmaINS1_35MainloopSm100TmaUmmaWarpSpecializedILi12ELi2ELi4ENS5_IJNS4_1CILi1EEESB_SB_EEEEENS5_IJNSA_ILi128EEESE_NSA_ILi64EEEEEENS_12float_e4m3_tENS5_IJlSB_lEEESH_SI_NS4_8TiledMMAINS4_8MMA_AtomIJNS4_10MMA_TraitsINS4_19SM100_MMA_F8F6F4_SSEJSH_SH_fSE_SE_NS4_17integral_constantINS4_4UMMA5MajorELSP_0EEESQ_NSN_INSO_7ScaleInELSR_0EEESS_EEEEEENS4_6LayoutISC_NS5_IJNSA_ILi0EEESW_SW_EEEEENS5_IJNS4_10UnderscoreESZ_SZ_EEEEENS4_13SM90_TMA_LOADENS4_14ComposedLayoutINS4_7SwizzleILi2ELi4ELi3EEENS4_18smem_ptr_flag_bitsILi8EEENSV_INS5_IJNSA_ILi8EEESF_EEENS5_IJSF_SB_EEEEEEEvNS4_8identityES12_S1C_vS1D_EENS_8epilogue10collective18CollectiveEpilogueINS1F_23Sm100TmaWarpSpecializedILi2ELi2ELi64ELb0ELb0EEEJSG_NS5_IJNSV_ISE_SB_EENSV_ISF_SB_EEEEESH_SI_SH_SI_NS1F_6fusion15FusionCallbacksIS1J_NS1N_17LinearCombinationISH_fSH_fLNS_15FloatRoundStyleE2EEESG_S1M_JEEENS4_5SM1004TMEM4LOAD26SM100_TMEM_LOAD_32dp32b64xES12_S1C_NS4_39AutoVectorizingCopyWithAssumedAlignmentILi128EEENS4_14SM90_TMA_STOREES1C_S1Y_S1Y_EEEvvEEEEvNT_6ParamsE,@function
        .size           _ZN7cutlass13device_kernelINS_4gemm6kernel13GemmUniversalIN4cute5tupleIJiiiiEEENS1_10collective13CollectiveMmaINS1_35MainloopSm100TmaUmmaWarpSpecializedILi12ELi2ELi4ENS5_IJNS4_1CILi1EEESB_SB_EEEEENS5_IJNSA_ILi128EEESE_NSA_ILi64EEEEEENS_12float_e4m3_tENS5_IJlSB_lEEESH_SI_NS4_8TiledMMAINS4_8MMA_AtomIJNS4_10MMA_TraitsINS4_19SM100_MMA_F8F6F4_SSEJSH_SH_fSE_SE_NS4_17integral_constantINS4_4UMMA5MajorELSP_0EEESQ_NSN_INSO_7ScaleInELSR_0EEESS_EEEEEENS4_6LayoutISC_NS5_IJNSA_ILi0EEESW_SW_EEEEENS5_IJNS4_10UnderscoreESZ_SZ_EEEEENS4_13SM90_TMA_LOADENS4_14ComposedLayoutINS4_7SwizzleILi2ELi4ELi3EEENS4_18smem_ptr_flag_bitsILi8EEENSV_INS5_IJNSA_ILi8EEESF_EEENS5_IJSF_SB_EEEEEEEvNS4_8identityES12_S1C_vS1D_EENS_8epilogue10collective18CollectiveEpilogueINS1F_23Sm100TmaWarpSpecializedILi2ELi2ELi64ELb0ELb0EEEJSG_NS5_IJNSV_ISE_SB_EENSV_ISF_SB_EEEEESH_SI_SH_SI_NS1F_6fusion15FusionCallbacksIS1J_NS1N_17LinearCombinationISH_fSH_fLNS_15FloatRoundStyleE2EEESG_S1M_JEEENS4_5SM1004TMEM4LOAD26SM100_TMEM_LOAD_32dp32b64xES12_S1C_NS4_39AutoVectorizingCopyWithAssumedAlignmentILi128EEENS4_14SM90_TMA_STOREES1C_S1Y_S1Y_EEEvvEEEEvNT_6ParamsE,(.L_x_168 - _ZN7cutlass13device_kernelINS_4gemm6kernel13GemmUniversalIN4cute5tupleIJiiiiEEENS1_10collective13CollectiveMmaINS1_35MainloopSm100TmaUmmaWarpSpecializedILi12ELi2ELi4ENS5_IJNS4_1CILi1EEESB_SB_EEEEENS5_IJNSA_ILi128EEESE_NSA_ILi64EEEEEENS_12float_e4m3_tENS5_IJlSB_lEEESH_SI_NS4_8TiledMMAINS4_8MMA_AtomIJNS4_10MMA_TraitsINS4_19SM100_MMA_F8F6F4_SSEJSH_SH_fSE_SE_NS4_17integral_constantINS4_4UMMA5MajorELSP_0EEESQ_NSN_INSO_7ScaleInELSR_0EEESS_EEEEEENS4_6LayoutISC_NS5_IJNSA_ILi0EEESW_SW_EEEEENS5_IJNS4_10UnderscoreESZ_SZ_EEEEENS4_13SM90_TMA_LOADENS4_14ComposedLayoutINS4_7SwizzleILi2ELi4ELi3EEENS4_18smem_ptr_flag_bitsILi8EEENSV_INS5_IJNSA_ILi8EEESF_EEENS5_IJSF_SB_EEEEEEEvNS4_8identityES12_S1C_vS1D_EENS_8epilogue10collective18CollectiveEpilogueINS1F_23Sm100TmaWarpSpecializedILi2ELi2ELi64ELb0ELb0EEEJSG_NS5_IJNSV_ISE_SB_EENSV_ISF_SB_EEEEESH_SI_SH_SI_NS1F_6fusion15FusionCallbacksIS1J_NS1N_17LinearCombinationISH_fSH_fLNS_15FloatRoundStyleE2EEESG_S1M_JEEENS4_5SM1004TMEM4LOAD26SM100_TMEM_LOAD_32dp32b64xES12_S1C_NS4_39AutoVectorizingCopyWithAssumedAlignmentILi128EEENS4_14SM90_TMA_STOREES1C_S1Y_S1Y_EEEvvEEEEvNT_6ParamsE)
        .other          _ZN7cutlass13device_kernelINS_4gemm6kernel13GemmUniversalIN4cute5tupleIJiiiiEEENS1_10collective13CollectiveMmaINS1_35MainloopSm100TmaUmmaWarpSpecializedILi12ELi2ELi4ENS5_IJNS4_1CILi1EEESB_SB_EEEEENS5_IJNSA_ILi128EEESE_NSA_ILi64EEEEEENS_12float_e4m3_tENS5_IJlSB_lEEESH_SI_NS4_8TiledMMAINS4_8MMA_AtomIJNS4_10MMA_TraitsINS4_19SM100_MMA_F8F6F4_SSEJSH_SH_fSE_SE_NS4_17integral_constantINS4_4UMMA5MajorELSP_0EEESQ_NSN_INSO_7ScaleInELSR_0EEESS_EEEEEENS4_6LayoutISC_NS5_IJNSA_ILi0EEESW_SW_EEEEENS5_IJNS4_10UnderscoreESZ_SZ_EEEEENS4_13SM90_TMA_LOADENS4_14ComposedLayoutINS4_7SwizzleILi2ELi4ELi3EEENS4_18smem_ptr_flag_bitsILi8EEENSV_INS5_IJNSA_ILi8EEESF_EEENS5_IJSF_SB_EEEEEEEvNS4_8identityES12_S1C_vS1D_EENS_8epilogue10collective18CollectiveEpilogueINS1F_23Sm100TmaWarpSpecializedILi2ELi2ELi64ELb0ELb0EEEJSG_NS5_IJNSV_ISE_SB_EENSV_ISF_SB_EEEEESH_SI_SH_SI_NS1F_6fusion15FusionCallbacksIS1J_NS1N_17LinearCombinationISH_fSH_fLNS_15FloatRoundStyleE2EEESG_S1M_JEEENS4_5SM1004TMEM4LOAD26SM100_TMEM_LOAD_32dp32b64xES12_S1C_NS4_39AutoVectorizingCopyWithAssumedAlignmentILi128EEENS4_14SM90_TMA_STOREES1C_S1Y_S1Y_EEEvvEEEEvNT_6ParamsE,@"STO_CUDA_ENTRY STV_DEFAULT"
_ZN7cutlass13device_kernelINS_4gemm6kernel13GemmUniversalIN4cute5tupleIJiiiiEEENS1_10collective13CollectiveMmaINS1_35MainloopSm100TmaUmmaWarpSpecializedILi12ELi2ELi4ENS5_IJNS4_1CILi1EEESB_SB_EEEEENS5_IJNSA_ILi128EEESE_NSA_ILi64EEEEEENS_12float_e4m3_tENS5_IJlSB_lEEESH_SI_NS4_8TiledMMAINS4_8MMA_AtomIJNS4_10MMA_TraitsINS4_19SM100_MMA_F8F6F4_SSEJSH_SH_fSE_SE_NS4_17integral_constantINS4_4UMMA5MajorELSP_0EEESQ_NSN_INSO_7ScaleInELSR_0EEESS_EEEEEENS4_6LayoutISC_NS5_IJNSA_ILi0EEESW_SW_EEEEENS5_IJNS4_10UnderscoreESZ_SZ_EEEEENS4_13SM90_TMA_LOADENS4_14ComposedLayoutINS4_7SwizzleILi2ELi4ELi3EEENS4_18smem_ptr_flag_bitsILi8EEENSV_INS5_IJNSA_ILi8EEESF_EEENS5_IJSF_SB_EEEEEEEvNS4_8identityES12_S1C_vS1D_EENS_8epilogue10collective18CollectiveEpilogueINS1F_23Sm100TmaWarpSpecializedILi2ELi2ELi64ELb0ELb0EEEJSG_NS5_IJNSV_ISE_SB_EENSV_ISF_SB_EEEEESH_SI_SH_SI_NS1F_6fusion15FusionCallbacksIS1J_NS1N_17LinearCombinationISH_fSH_fLNS_15FloatRoundStyleE2EEESG_S1M_JEEENS4_5SM1004TMEM4LOAD26SM100_TMEM_LOAD_32dp32b64xES12_S1C_NS4_39AutoVectorizingCopyWithAssumedAlignmentILi128EEENS4_14SM90_TMA_STOREES1C_S1Y_S1Y_EEEvvEEEEvNT_6ParamsE:
[----:B------:R-:W1:Y:S01]  /*0000*/  LDC R1, c[0x0][0x37c] ;  /* 0x0000df00ff017b82 */ /* 0x000e620000000800 */
[----:B------:R-:W2:Y:S01]  /*0010*/  S2R R189, SR_TID.X ;  /* 0x0000000000bd7919 */ /* 0x000ea20000002100 */
[----:B------:R-:W3:Y:S01]  /*0020*/  LDCU.64 UR4, c[0x0][0x890] ;  /* 0x00011200ff0477ac */ /* 0x000ee20008000a00 */
[----:B------:R-:W-:Y:S02]  /*0030*/  PRMT R171, RZ, 0x7610, R171 ;  /* 0x00007610ffab7816 */ /* 0x000fe400000000ab */
[----:B------:R-:W-:Y:S01]  /*0040*/  ELECT P5, URZ, PT ;  /* 0x0000000000ff782f */ /* 0x000fe200038a0000 */
[----:B------:R-:W4:Y:S01]  /*0050*/  LDCU.64 UR46, c[0x0][0x358] ;  /* 0x00006b00ff2e77ac */ /* 0x000f220008000a00 */
[----:B---3--:R-:W-:-:S04]  /*0060*/  UISETP.NE.U32.AND UP0, UPT, UR4, URZ, UPT ;  /* 0x000000ff0400728c */ /* 0x008fc8000bf05070 */
[----:B------:R-:W-:Y:S01]  /*0070*/  UISETP.NE.AND.EX UP0, UPT, UR5, URZ, UPT, UP0 ;  /* 0x000000ff0500728c */ /* 0x000fe2000bf05300 */
[----:B--2---:R-:W-:-:S05]  /*0080*/  SHF.R.U32.HI R173, RZ, 0x5, R189 ;  /* 0x00000005ffad7819 */ /* 0x004fca00000116bd */
[----:B------:R-:W2:Y:S02]  /*0090*/  SHFL.IDX PT, R0, R173, RZ, 0x1f ;  /* 0x00001fffad007589 */ /* 0x000ea400000e0000 */
[----:B--2---:R-:W-:Y:S01]  /*00a0*/  R2UR UR8, R0 ;  /* 0x00000000000872ca */ /* 0x004fe200000e0000 */
[----:B-1--4-:R-:W-:-:S14]  /*00b0*/  BRA.U UP0, `(.L_x_0) ;  /* 0x00000001002c7547 */ /* 0x012fdc000b800000 */
[----:B------:R-:W1:Y:S02]  /*00c0*/  LDCU.64 UR6, c[0x0][0x888] ;  /* 0x00011100ff0677ac */ /* 0x000e640008000a00 */
[----:B-1----:R-:W-:-:S04]  /*00d0*/  UISETP.NE.U32.AND UP0, UPT, UR6, URZ, UPT ;  /* 0x000000ff0600728c */ /* 0x002fc8000bf05070 */
[----:B------:R-:W-:-:S09]  /*00e0*/  UISETP.NE.AND.EX UP0, UPT, UR7, URZ, UPT, UP0 ;  /* 0x000000ff0700728c */ /* 0x000fd2000bf05300 */
[----:B------:R-:W-:Y:S05]  /*00f0*/  BRA.U !UP0, `(.L_x_1) ;  /* 0x0000000108107547 */ /* 0x000fea000b800000 */
[----:B------:R-:W1:Y:S02]  /*0100*/  LDC.64 R2, c[0x0][0x888] ;  /* 0x00022200ff027b82 */ /* 0x000e640000000a00 */
[----:B-1----:R1:W5:Y:S01]  /*0110*/  LDG.E R81, desc[UR46][R2.64] ;  /* 0x0000002e02517981 */ /* 0x002362000c1e1900 */
[----:B------:R-:W-:Y:S01]  /*0120*/  HFMA2 R171, -RZ, RZ, 0, 5.9604644775390625e-08 ;  /* 0x00000001ffab7431 */ /* 0x000fe200000001ff */
[----:B------:R-:W-:Y:S05]  /*0130*/  BRA `(.L_x_0) ;  /* 0x00000000000c7947 */ /* 0x000fea0003800000 */
.L_x_1:
[----:B------:R-:W1:Y:S01]  /*0140*/  LDCU UR6, c[0x0][0x880] ;  /* 0x00011000ff0677ac */ /* 0x000e620008000800 */
[----:B------:R-:W-:Y:S01]  /*0150*/  HFMA2 R171, -RZ, RZ, 0, 5.9604644775390625e-08 ;  /* 0x00000001ffab7431 */ /* 0x000fe200000001ff */
[----:B-1----:R-:W-:-:S07]  /*0160*/  MOV R81, UR6 ;  /* 0x0000000600517c02 */ /* 0x002fce0008000f00 */
.L_x_0:
[----:B------:R-:W2:Y:S02]  /*0170*/  LDCU.64 UR6, c[0x0][0x8b0] ;  /* 0x00011600ff0677ac */ /* 0x000ea40008000a00 */
[----:B--2---:R-:W-:-:S04]  /*0180*/  UISETP.NE.U32.AND UP0, UPT, UR6, URZ, UPT ;  /* 0x000000ff0600728c */ /* 0x004fc8000bf05070 */
[----:B------:R-:W-:-:S09]  /*0190*/  UISETP.NE.AND.EX UP0, UPT, UR7, URZ, UPT, UP0 ;  /* 0x000000ff0700728c */ /* 0x000fd2000bf05300 */
[----:B------:R-:W-:Y:S05]  /*01a0*/  BRA.U UP0, `(.L_x_2) ;  /* 0x0000000100247547 */ /* 0x000fea000b800000 */
[----:B------:R-:W2:Y:S02]  /*01b0*/  LDCU.64 UR6, c[0x0][0x8a8] ;  /* 0x00011500ff0677ac */ /* 0x000ea40008000a00 */
[----:B--2---:R-:W-:-:S04]  /*01c0*/  UISETP.NE.U32.AND UP0, UPT, UR6, URZ, UPT ;  /* 0x000000ff0600728c */ /* 0x004fc8000bf05070 */
[----:B------:R-:W-:-:S09]  /*01d0*/  UISETP.NE.AND.EX UP0, UPT, UR7, URZ, UPT, UP0 ;  /* 0x000000ff0700728c */ /* 0x000fd2000bf05300 */
[----:B------:R-:W-:Y:S05]  /*01e0*/  BRA.U !UP0, `(.L_x_3) ;  /* 0x00000001080c7547 */ /* 0x000fea000b800000 */
[----:B------:R-:W2:Y:S02]  /*01f0*/  LDC.64 R78, c[0x0][0x8a8] ;  /* 0x00022a00ff4e7b82 */ /* 0x000ea40000000a00 */
[----:B--2---:R2:W5:Y:S01]  /*0200*/  LDG.E R78, desc[UR46][R78.64] ;  /* 0x0000002e4e4e7981 */ /* 0x004562000c1e1900 */
[----:B------:R-:W-:Y:S05]  /*0210*/  BRA `(.L_x_2) ;  /* 0x0000000000087947 */ /* 0x000fea0003800000 */
.L_x_3:
[----:B------:R-:W2:Y:S02]  /*0220*/  LDCU UR6, c[0x0][0x8a0] ;  /* 0x00011400ff0677ac */ /* 0x000ea40008000800 */
[----:B--2---:R-:W-:Y:S02]  /*0230*/  MOV R78, UR6 ;  /* 0x00000006004e7c02 */ /* 0x004fe40008000f00 */
.L_x_2:
[----:B------:R-:W-:Y:S01]  /*0240*/  IMAD.U32 R0, RZ, RZ, UR8 ;  /* 0x00000008ff007e24 */ /* 0x000fe2000f8e00ff */
[----:B------:R-:W-:Y:S04]  /*0250*/  BSSY.RECONVERGENT B0, `(.L_x_4) ;  /* 0x000000c000007945 */ /* 0x000fe80003800200 */
[C---:B------:R-:W-:Y:S02]  /*0260*/  ISETP.NE.OR P1, PT, R0.reuse, 0x1, !P5 ;  /* 0x000000010000780c */ /* 0x040fe40006f25670 */
[----:B------:R-:W-:-:S11]  /*0270*/  ISETP.NE.OR P0, PT, R0, 0x3, !P5 ;  /* 0x000000030000780c */ /* 0x000fd60006f05670 */
[----:B------:R-:W-:Y:S05]  /*0280*/  @P1 BRA `(.L_x_5) ;  /* 0x0000000000201947 */ /* 0x000fea0003800000 */
[----:B------:R-:W3:Y:S02]  /*0290*/  LDCU.64 UR6, c[0x0][0x348] ;  /* 0x00006900ff0677ac */ /* 0x000ee40008000a00 */
[----:B---3--:R-:W-:Y:S02]  /*02a0*/  UIADD3 UR10, UP1, UPT, UR6, 0x80, URZ ;  /* 0x00000080060a7890 */ /* 0x008fe4000ff3e0ff */
[----:B------:R-:W-:Y:S02]  /*02b0*/  UIADD3 UR6, UP0, UPT, UR6, 0x180, URZ ;  /* 0x0000018006067890 */ /* 0x000fe4000ff1e0ff */
[----:B------:R-:W-:Y:S02]  /*02c0*/  UIADD3.X UR11, UPT, UPT, URZ, UR7, URZ, UP1, !UPT ;  /* 0x00000007ff0b7290 */ /* 0x000fe40008ffe4ff */
[----:B------:R-:W-:-:S07]  /*02d0*/  UIADD3.X UR7, UPT, UPT, URZ, UR7, URZ, UP0, !UPT ;  /* 0x00000007ff077290 */ /* 0x000fce00087fe4ff */
[----:B------:R3:W-:Y:S02]  /*02e0*/  UTMACCTL.PF [UR10] ;  /* 0x000000000a0079b9 */ /* 0x0007e40008040000 */
[----:B------:R3:W-:Y:S02]  /*02f0*/  UTMACCTL.PF [UR6] ;  /* 0x00000000060079b9 */ /* 0x0007e40008040000 */
[----:B---3--:R-:W-:Y:S01]  /*0300*/  NOP ;  /* 0x0000000000007918 */ /* 0x008fe20000000000 */
.L_x_5:
[----:B------:R-:W-:Y:S05]  /*0310*/  BSYNC.RECONVERGENT B0 ;  /* 0x0000000000007941 */ /* 0x000fea0003800200 */
.L_x_4:
[----:B------:R-:W-:Y:S04]  /*0320*/  BSSY.RECONVERGENT B0, `(.L_x_6) ;  /* 0x000000a000007945 */ /* 0x000fe80003800200 */
        /* <DEDUP_REMOVED lines=9> */
.L_x_7:
[----:B------:R-:W-:Y:S05]  /*03c0*/  BSYNC.RECONVERGENT B0 ;  /* 0x0000000000007941 */ /* 0x000fea0003800200 */
.L_x_6:
[----:B------:R-:W3:Y:S01]  /*03d0*/  LDCU.64 UR6, c[0x0][0x888] ;  /* 0x00011100ff0677ac */ /* 0x000ee20008000a00 */
[----:B------:R-:W-:Y:S02]  /*03e0*/  UISETP.EQ.U32.AND UP1, UPT, UR4, URZ, UPT ;  /* 0x000000ff0400728c */ /* 0x000fe4000bf22070 */
[----:B------:R-:W-:Y:S02]  /*03f0*/  UPLOP3.LUT UP2, UPT, UPT, UPT, UPT, 0x80, 0x8 ;  /* 0x000000000008789c */ /* 0x000fe40003f4f070 */
[----:B---3--:R-:W-:-:S04]  /*0400*/  UISETP.NE.U32.AND UP0, UPT, UR6, URZ, UPT ;  /* 0x000000ff0600728c */ /* 0x008fc8000bf05070 */
[----:B------:R-:W-:-:S04]  /*0410*/  UISETP.NE.AND.EX UP0, UPT, UR7, URZ, UPT, UP0 ;  /* 0x000000ff0700728c */ /* 0x000fc8000bf05300 */
[----:B------:R-:W-:-:S04]  /*0420*/  UISETP.EQ.OR.EX UP3, UPT, UR5, URZ, !UP0, UP1 ;  /* 0x000000ff0500728c */ /* 0x000fc8000c762710 */
[----:B------:R-:W-:-:S05]  /*0430*/  UP2UR UR50, UPR, URZ, 0x8 ;  /* 0x00000008ff327883 */ /* 0x000fca0008000000 */
[----:B------:R-:W-:Y:S07]  /*0440*/  BRA.U !UP3, `(.L_x_8) ;  /* 0x000000010b207547 */ /* 0x000fee000b800000 */
[----:B------:R-:W-:Y:S01]  /*0450*/  UISETP.NE.U32.AND UP2, UPT, UR4, URZ, UPT ;  /* 0x000000ff0400728c */ /* 0x000fe2000bf45070 */
[----:B-----5:R-:W-:Y:S01]  /*0460*/  FSETP.NEU.AND P0, PT, R81, RZ, PT ;  /* 0x000000ff5100720b */ /* 0x020fe20003f0d000 */
[----:B------:R-:W-:Y:S02]  /*0470*/  USEL UR4, URZ, 0xffffffff, UP0 ;  /* 0xffffffffff047887 */ /* 0x000fe40008000000 */
[----:B------:R-:W-:-:S10]  /*0480*/  UISETP.NE.AND.EX UP2, UPT, UR5, URZ, UPT, UP2 ;  /* 0x000000ff0500728c */ /* 0x000fd4000bf45320 */
[----:B------:R-:W-:Y:S01]  /*0490*/  VOTEU.ANY UP1, P0 ;  /* 0x0000000000ff7886 */ /* 0x000fe20000020100 */
[----:B------:R-:W-:-:S04]  /*04a0*/  @!UP2 USEL UR4, URZ, 0xffffffff, UP1 ;  /* 0xffffffffff04a887 */ /* 0x000fc80008800000 */
[----:B------:R-:W-:-:S04]  /*04b0*/  ULOP3.LUT UR4, UR4, 0x1, URZ, 0xc0, !UPT ;  /* 0x0000000104047892 */ /* 0x000fc8000f8ec0ff */
[----:B------:R-:W-:-:S11]  /*04c0*/  UISETP.NE.U32.AND UP2, UPT, UR4, 0x1, UPT ;  /* 0x000000010400788c */ /* 0x000fd6000bf45070 */
.L_x_8:
[----:B-1----:R-:W1:Y:S01]  /*04d0*/  SHFL.IDX PT, R2, R173, RZ, 0x1f ;  /* 0x00001fffad027589 */ /* 0x002e6200000e0000 */
[----:B------:R-:W-:-:S04]  /*04e0*/  UISETP.NE.AND UP1, UPT, UR8, 0x2, UPT ;  /* 0x000000020800788c */ /* 0x000fc8000bf25270 */
[----:B------:R-:W-:Y:S01]  /*04f0*/  USEL UR6, URZ, 0x1, UP1 ;  /* 0x00000001ff067887 */ /* 0x000fe20008800000 */
[----:B-1----:R-:W-:-:S13]  /*0500*/  ISETP.NE.AND P0, PT, R2, RZ, PT ;  /* 0x000000ff0200720c */ /* 0x002fda0003f05270 */
[----:B------:R-:W-:Y:S05]  /*0510*/  @P0 BRA `(.L_x_9) ;  /* 0x0000000000940947 */ /* 0x000fea0003800000 */
[----:B------:R-:W-:Y:S01]  /*0520*/  ELECT P0, URZ, PT ;  /* 0x0000000000ff782f */ /* 0x000fe20003800000 */
[----:B------:R-:W-:-:S12]  /*0530*/  BSSY.RECONVERGENT B0, `(.L_x_9) ;  /* 0x0000023000007945 */ /* 0x000fd80003800200 */
[----:B------:R-:W-:Y:S05]  /*0540*/  @!P0 BRA `(.L_x_10) ;  /* 0x0000000000848947 */ /* 0x000fea0003800000 */
[----:B------:R-:W1:Y:S01]  /*0550*/  S2UR UR5, SR_CgaCtaId ;  /* 0x00000000000579c3 */ /* 0x000e620000008800 */
[----:B------:R-:W-:Y:S01]  /*0560*/  UMOV UR7, 0x400 ;  /* 0x0000040000077882 */ /* 0x000fe20000000000 */
[----:B------:R-:W-:Y:S02]  /*0570*/  UMOV UR4, 0x1 ;  /* 0x0000000100047882 */ /* 0x000fe40000000000 */
[----:B------:R-:W-:-:S04]  /*0580*/  UIADD3 UR10, UPT, UPT, -UR4, 0x100000, URZ ;  /* 0x00100000040a7890 */ /* 0x000fc8000fffe1ff */
[----:B------:R-:W-:Y:S02]  /*0590*/  USHF.L.U32 UR11, UR10, 0xb, URZ ;  /* 0x0000000b0a0b7899 */ /* 0x000fe400080006ff */
[----:B------:R-:W-:Y:S02]  /*05a0*/  USHF.L.U32 UR10, UR10, 0x1, URZ ;  /* 0x000000010a0a7899 */ /* 0x000fe400080006ff */
[----:B-1----:R-:W-:Y:S01]  /*05b0*/  ULEA UR5, UR5, UR7, 0x18 ;  /* 0x0000000705057291 */ /* 0x002fe2000f8ec0ff */
[----:B------:R-:W1:Y:S11]  /*05c0*/  FENCE.VIEW.ASYNC.S ;  /* 0x00000000000073c6 */ /* 0x000e760000000000 */
[----:B-1----:R1:W3:Y:S01]  /*05d0*/  SYNCS.EXCH.64 URZ, [UR5], UR10 ;  /* 0x0000000a05ff75b2 */ /* 0x0022e20008000100 */
[----:B------:R1:W4:Y:S01]  /*05e0*/  SYNCS.EXCH.64 URZ, [UR5+0x60], UR10 ;  /* 0x0000600a05ff75b2 */ /* 0x0003220008000100 */
[----:B------:R1:W1:Y:S01]  /*05f0*/  SYNCS.EXCH.64 URZ, [UR5+0x8], UR10 ;  /* 0x0000080a05ff75b2 */ /* 0x0002620008000100 */
        /* <DEDUP_REMOVED lines=21> */
[----:B---3--:R-:W-:Y:S01]  /*0750*/  NOP ;  /* 0x0000000000007918 */ /* 0x008fe20000000000 */
.L_x_10:
[----:B-1----:R-:W-:Y:S05]  /*0760*/  BSYNC.RECONVERGENT B0 ;  /* 0x0000000000007941 */ /* 0x002fea0003800200 */
.L_x_9:
[----:B------:R-:W1:Y:S01]  /*0770*/  SHFL.IDX PT, R2, R173, RZ, 0x1f ;  /* 0x00001fffad027589 */ /* 0x000e6200000e0000 */
[----:B------:R-:W-:Y:S01]  /*0780*/  NOP ;  /* 0x0000000000007918 */ /* 0x000fe20000000000 */
[----:B-1----:R-:W-:-:S13]  /*0790*/  ISETP.NE.AND P0, PT, R2, 0x1, PT ;  /* 0x000000010200780c */ /* 0x002fda0003f05270 */
[----:B------:R-:W-:Y:S05]  /*07a0*/  @P0 BRA `(.L_x_11) ;  /* 0x0000000000480947 */ /* 0x000fea0003800000 */
[----:B------:R-:W1:Y:S01]  /*07b0*/  S2UR UR7, SR_CgaCtaId ;  /* 0x00000000000779c3 */ /* 0x000e620000008800 */
[----:B------:R-:W-:Y:S01]  /*07c0*/  UMOV UR9, 0x400 ;  /* 0x0000040000097882 */ /* 0x000fe20000000000 */
[----:B------:R-:W-:Y:S01]  /*07d0*/  UMOV UR5, 0x20 ;  /* 0x0000002000057882 */ /* 0x000fe20000000000 */
[----:B------:R-:W-:Y:S01]  /*07e0*/  UMOV UR4, 0x80 ;  /* 0x0000008000047882 */ /* 0x000fe20000000000 */
[----:B------:R-:W-:-:S04]  /*07f0*/  UIADD3 UR10, UPT, UPT, -UR5, 0x100000, URZ ;  /* 0x00100000050a7890 */ /* 0x000fc8000fffe1ff */
[----:B------:R-:W-:Y:S02]  /*0800*/  USHF.L.U32 UR11, UR10, 0xb, URZ ;  /* 0x0000000b0a0b7899 */ /* 0x000fe400080006ff */
[----:B------:R-:W-:Y:S02]  /*0810*/  USHF.L.U32 UR10, UR10, 0x1, URZ ;  /* 0x000000010a0a7899 */ /* 0x000fe400080006ff */
[----:B------:R-:W-:-:S04]  /*0820*/  UIADD3 UR4, UPT, UPT, -UR4, 0x100000, URZ ;  /* 0x0010000004047890 */ /* 0x000fc8000fffe1ff */
[----:B------:R-:W-:Y:S02]  /*0830*/  USHF.L.U32 UR5, UR4, 0xb, URZ ;  /* 0x0000000b04057899 */ /* 0x000fe400080006ff */
[----:B------:R-:W-:Y:S01]  /*0840*/  USHF.L.U32 UR4, UR4, 0x1, URZ ;  /* 0x0000000104047899 */ /* 0x000fe200080006ff */
[----:B------:R-:W-:Y:S01]  /*0850*/  ELECT P0, URZ, PT ;  /* 0x0000000000ff782f */ /* 0x000fe20003800000 */
[----:B-1----:R-:W-:Y:S01]  /*0860*/  ULEA UR7, UR7, UR9, 0x18 ;  /* 0x0000000907077291 */ /* 0x002fe2000f8ec0ff */
[----:B------:R-:W1:Y:S11]  /*0870*/  FENCE.VIEW.ASYNC.S ;  /* 0x00000000000073c6 */ /* 0x000e760000000000 */
[----:B-1----:R1:W3:Y:S01]  /*0880*/  SYNCS.EXCH.64 URZ, [UR7+0xc0], UR10 ;  /* 0x0000c00a07ff75b2 */ /* 0x0022e20008000100 */
[----:B------:R1:W1:Y:S01]  /*0890*/  SYNCS.EXCH.64 URZ, [UR7+0xd0], UR4 ;  /* 0x0000d00407ff75b2 */ /* 0x0002620008000100 */
[----:B------:R1:W1:Y:S01]  /*08a0*/  SYNCS.EXCH.64 URZ, [UR7+0xc8], UR10 ;  /* 0x0000c80a07ff75b2 */ /* 0x0002620008000100 */
[----:B------:R1:W1:Y:S01]  /*08b0*/  SYNCS.EXCH.64 URZ, [UR7+0xd8], UR4 ;  /* 0x0000d80407ff75b2 */ /* 0x0002620008000100 */
[----:B------:R-:W-:Y:S01]  /*08c0*/  NOP ;  /* 0x0000000000007918 */ /* 0x000fe20000000000 */
.L_x_11:
[----:B------:R-:W2:Y:S01]  /*08d0*/  SHFL.IDX PT, R2, R173, RZ, 0x1f ;  /* 0x00001fffad027589 */ /* 0x000ea200000e0000 */
[----:B------:R-:W-:Y:S01]  /*08e0*/  NOP ;  /* 0x0000000000007918 */ /* 0x000fe20000000000 */
[----:B--2---:R-:W-:-:S13]  /*08f0*/  ISETP.NE.AND P0, PT, R2, 0x3, PT ;  /* 0x000000030200780c */ /* 0x004fda0003f05270 */
[----:B------:R-:W-:Y:S05]  /*0900*/  @P0 BRA `(.L_x_12) ;  /* 0x0000000000300947 */ /* 0x000fea0003800000 */
[----:B-1----:R-:W1:Y:S01]  /*0910*/  S2UR UR5, SR_CgaCtaId ;  /* 0x00000000000579c3 */ /* 0x002e620000008800 */
[----:B------:R-:W-:Y:S01]  /*0920*/  UMOV UR7, 0x400 ;  /* 0x0000040000077882 */ /* 0x000fe20000000000 */
[----:B------:R-:W-:Y:S01]  /*0930*/  UMOV UR4, 0x20 ;  /* 0x0000002000047882 */ /* 0x000fe20000000000 */
[----:B------:R-:W-:Y:S01]  /*0940*/  ELECT P0, URZ, PT ;  /* 0x0000000000ff782f */ /* 0x000fe20003800000 */
[----:B------:R-:W-:-:S04]  /*0950*/  UIADD3 UR10, UPT, UPT, -UR4, 0x100000, URZ ;  /* 0x00100000040a7890 */ /* 0x000fc8000fffe1ff */
[----:B------:R-:W-:Y:S02]  /*0960*/  USHF.L.U32 UR11, UR10, 0xb, URZ ;  /* 0x0000000b0a0b7899 */ /* 0x000fe400080006ff */
[----:B------:R-:W-:Y:S02]  /*0970*/  USHF.L.U32 UR10, UR10, 0x1, URZ ;  /* 0x000000010a0a7899 */ /* 0x000fe400080006ff */
[----:B-1----:R-:W-:Y:S01]  /*0980*/  ULEA UR5, UR5, UR7, 0x18 ;  /* 0x0000000705057291 */ /* 0x002fe2000f8ec0ff */
[----:B------:R-:W1:Y:S11]  /*0990*/  FENCE.VIEW.ASYNC.S ;  /* 0x00000000000073c6 */ /* 0x000e760000000000 */
[----:B-1----:R2:W1:Y:S01]  /*09a0*/  SYNCS.EXCH.64 URZ, [UR5+0xe0], UR10 ;  /* 0x0000e00a05ff75b2 */ /* 0x0024620008000100 */
[----:B------:R2:W1:Y:S02]  /*09b0*/  SYNCS.EXCH.64 URZ, [UR5+0xe8], UR10 ;  /* 0x0000e80a05ff75b2 */ /* 0x0004640008000100 */
[----:B--2---:R-:W-:Y:S01]  /*09c0*/  NOP ;  /* 0x0000000000007918 */ /* 0x004fe20000000000 */
.L_x_12:
[----:B------:R-:W2:Y:S01]  /*09d0*/  SHFL.IDX PT, R2, R173, RZ, 0x1f ;  /* 0x00001fffad027589 */ /* 0x000ea200000e0000 */
[----:B------:R-:W-:Y:S01]  /*09e0*/  NOP ;  /* 0x0000000000007918 */ /* 0x000fe20000000000 */
[----:B--2---:R-:W-:-:S13]  /*09f0*/  ISETP.NE.AND P0, PT, R2, 0x4, PT ;  /* 0x000000040200780c */ /* 0x004fda0003f05270 */
[----:B------:R-:W-:Y:S05]  /*0a00*/  @P0 BRA `(.L_x_13) ;  /* 0x00000000004c0947 */ /* 0x000fea0003800000 */
[----:B-1----:R-:W1:Y:S01]  /*0a10*/  S2UR UR5, SR_CgaCtaId ;  /* 0x00000000000579c3 */ /* 0x002e620000008800 */
[----:B------:R-:W-:Y:S01]  /*0a20*/  UMOV UR9, 0x100 ;  /* 0x0000010000097882 */ /* 0x000fe20000000000 */
[----:B------:R-:W-:Y:S01]  /*0a30*/  UMOV UR7, 0x400 ;  /* 0x0000040000077882 */ /* 0x000fe20000000000 */
[----:B------:R-:W-:Y:S01]  /*0a40*/  USEL UR9, UR9, 0xe0, UP2 ;  /* 0x000000e009097887 */ /* 0x000fe20009000000 */
[----:B------:R-:W-:Y:S01]  /*0a50*/  UMOV UR4, 0x1 ;  /* 0x0000000100047882 */ /* 0x000fe20000000000 */
[----:B------:R-:W-:Y:S01]  /*0a60*/  ELECT P0, URZ, PT ;  /* 0x0000000000ff782f */ /* 0x000fe20003800000 */
[----:B------:R-:W-:-:S04]  /*0a70*/  UIADD3 UR10, UPT, UPT, -UR4, 0x100000, URZ ;  /* 0x00100000040a7890 */ /* 0x000fc8000fffe1ff */
[----:B------:R-:W-:Y:S02]  /*0a80*/  USHF.L.U32 UR11, UR10, 0xb, URZ ;  /* 0x0000000b0a0b7899 */ /* 0x000fe400080006ff */
[----:B------:R-:W-:Y:S02]  /*0a90*/  USHF.L.U32 UR10, UR10, 0x1, URZ ;  /* 0x000000010a0a7899 */ /* 0x000fe400080006ff */
[----:B------:R-:W-:-:S04]  /*0aa0*/  UIADD3 UR12, UPT, UPT, -UR9, 0x100000, URZ ;  /* 0x00100000090c7890 */ /* 0x000fc8000fffe1ff */
[----:B------:R-:W-:Y:S02]  /*0ab0*/  USHF.L.U32 UR13, UR12, 0xb, URZ ;  /* 0x0000000b0c0d7899 */ /* 0x000fe400080006ff */
[----:B------:R-:W-:Y:S02]  /*0ac0*/  USHF.L.U32 UR12, UR12, 0x1, URZ ;  /* 0x000000010c0c7899 */ /* 0x000fe400080006ff */
[----:B-1----:R-:W-:Y:S01]  /*0ad0*/  ULEA UR5, UR5, UR7, 0x18 ;  /* 0x0000000705057291 */ /* 0x002fe2000f8ec0ff */
[----:B------:R-:W1:Y:S11]  /*0ae0*/  FENCE.VIEW.ASYNC.S ;  /* 0x00000000000073c6 */ /* 0x000e760000000000 */
[----:B-1----:R2:W1:Y:S01]  /*0af0*/  SYNCS.EXCH.64 URZ, [UR5+0xf0], UR10 ;  /* 0x0000f00a05ff75b2 */ /* 0x0024620008000100 */
[----:B------:R2:W1:Y:S01]  /*0b00*/  SYNCS.EXCH.64 URZ, [UR5+0x100], UR12 ;  /* 0x0001000c05ff75b2 */ /* 0x0004620008000100 */
[----:B------:R2:W1:Y:S01]  /*0b10*/  SYNCS.EXCH.64 URZ, [UR5+0xf8], UR10 ;  /* 0x0000f80a05ff75b2 */ /* 0x0004620008000100 */
[----:B------:R2:W1:Y:S02]  /*0b20*/  SYNCS.EXCH.64 URZ, [UR5+0x108], UR12 ;  /* 0x0001080c05ff75b2 */ /* 0x0004640008000100 */
[----:B--2---:R-:W-:Y:S01]  /*0b30*/  NOP ;  /* 0x0000000000007918 */ /* 0x004fe20000000000 */
.L_x_13:
[----:B------:R-:W2:Y:S01]  /*0b40*/  SHFL.IDX PT, R2, R173, RZ, 0x1f ;  /* 0x00001fffad027589 */ /* 0x000ea200000e0000 */
[----:B------:R-:W-:Y:S01]  /*0b50*/  NOP ;  /* 0x0000000000007918 */ /* 0x000fe20000000000 */
[----:B--2---:R-:W-:-:S13]  /*0b60*/  ISETP.NE.AND P0, PT, R2, 0x5, PT ;  /* 0x000000050200780c */ /* 0x004fda0003f05270 */
[----:B------:R-:W-:Y:S05]  /*0b70*/  @P0 BRA `(.L_x_14) ;  /* 0x0000000000580947 */ /* 0x000fea0003800000 */
[----:B-1----:R-:W1:Y:S01]  /*0b80*/  S2UR UR7, SR_CgaCtaId ;  /* 0x00000000000779c3 */ /* 0x002e620000008800 */
        /* <DEDUP_REMOVED lines=12> */
[----:B-1----:R2:W1:Y:S01]  /*0c50*/  SYNCS.EXCH.64 URZ, [UR7+0x110], UR10 ;  /* 0x0001100a07ff75b2 */ /* 0x0024620008000100 */
[----:B------:R2:W1:Y:S01]  /*0c60*/  SYNCS.EXCH.64 URZ, [UR7+0x130], UR4 ;  /* 0x0001300407ff75b2 */ /* 0x0004620008000100 */
[----:B------:R2:W1:Y:S01]  /*0c70*/  SYNCS.EXCH.64 URZ, [UR7+0x118], UR10 ;  /* 0x0001180a07ff75b2 */ /* 0x0004620008000100 */
[----:B------:R2:W1:Y:S01]  /*0c80*/  SYNCS.EXCH.64 URZ, [UR7+0x138], UR4 ;  /* 0x0001380407ff75b2 */ /* 0x0004620008000100 */
[----:B------:R2:W1:Y:S01]  /*0c90*/  SYNCS.EXCH.64 URZ, [UR7+0x120], UR10 ;  /* 0x0001200a07ff75b2 */ /* 0x0004620008000100 */
[----:B------:R2:W1:Y:S01]  /*0ca0*/  SYNCS.EXCH.64 URZ, [UR7+0x140], UR4 ;  /* 0x0001400407ff75b2 */ /* 0x0004620008000100 */
[----:B------:R2:W1:Y:S01]  /*0cb0*/  SYNCS.EXCH.64 URZ, [UR7+0x128], UR10 ;  /* 0x0001280a07ff75b2 */ /* 0x0004620008000100 */
[----:B------:R2:W1:Y:S02]  /*0cc0*/  SYNCS.EXCH.64 URZ, [UR7+0x148], UR4 ;  /* 0x0001480407ff75b2 */ /* 0x0004640008000100 */
[----:B--2---:R-:W-:Y:S01]  /*0cd0*/  NOP ;  /* 0x0000000000007918 */ /* 0x004fe20000000000 */
.L_x_14:
        /* <DEDUP_REMOVED lines=18> */
.L_x_15:
[----:B-1----:R-:W1:Y:S01]  /*0e00*/  S2UR UR5, SR_CTAID.X ;  /* 0x00000000000579c3 */ /* 0x002e620000002500 */
[----:B------:R-:W-:-:S05]  /*0e10*/  CS2R.32 R170, SR_CgaSize ;  /* 0x0000000000aa7805 */ /* 0x000fca0000008a00 */
[----:B------:R-:W-:-:S05]  /*0e20*/  IMAD R170, R170, -0xa0, RZ ;  /* 0xffffff60aaaa7824 */ /* 0x000fca00078e02ff */
[----:B------:R-:W-:-:S14]  /*0e30*/  R2UR UR9, R170 ;  /* 0x00000000aa0972ca */ /* 0x000fdc00000e0000 */
[----:B------:R-:W2:Y:S01]  /*0e40*/  LDCU UR9, c[0x0][UR9+0x2b0] ;  /* 0x00005600090977ac */ /* 0x000ea20008000800 */
[----:B------:R-:W-:Y:S01]  /*0e50*/  NOP ;  /* 0x0000000000007918 */ /* 0x000fe20000000000 */
[----:B------:R-:W-:-:S05]  /*0e60*/  CS2R.32 R170, SR_CgaSize ;  /* 0x0000000000aa7805 */ /* 0x000fca0000008a00 */
[----:B------:R-:W-:-:S05]  /*0e70*/  IMAD R170, R170, -0xa0, RZ ;  /* 0xffffff60aaaa7824 */ /* 0x000fca00078e02ff */
[----:B------:R-:W-:-:S14]  /*0e80*/  R2UR UR7, R170 ;  /* 0x00000000aa0772ca */ /* 0x000fdc00000e0000 */
[----:B------:R-:W3:Y:S01]  /*0e90*/  LDCU UR7, c[0x0][UR7+0x2b4] ;  /* 0x00005680070777ac */ /* 0x000ee20008000800 */
[----:B------:R-:W4:Y:S08]  /*0ea0*/  S2UR UR4, SR_CTAID.Y ;  /* 0x00000000000479c3 */ /* 0x000f300000002600 */
[----:B------:R-:W3:Y:S01]  /*0eb0*/  LDC R9, c[0x0][0xb24] ;  /* 0x0002c900ff097b82 */ /* 0x000ee20000000800 */
[----:B-1----:R-:W-:-:S02]  /*0ec0*/  I2FP.F32.U32 R5, UR5 ;  /* 0x0000000500057c45 */ /* 0x002fc40008201000 */
[----:B------:R-:W-:-:S05]  /*0ed0*/  CS2R.32 R3, SR_CgaSize ;  /* 0x0000000000037805 */ /* 0x000fca0000008a00 */
[----:B------:R-:W-:-:S06]  /*0ee0*/  IMAD R3, R3, -0xa0, RZ ;  /* 0xffffff6003037824 */ /* 0x000fcc00078e02ff */
[----:B------:R-:W1:Y:S01]  /*0ef0*/  LDC R3, c[0x0][R3+0x2a0] ;  /* 0x0000a80003037b82 */ /* 0x000e620000000800 */
[----:B------:R-:W-:Y:S01]  /*0f00*/  MOV R21, UR5 ;  /* 0x0000000500157c02 */ /* 0x000fe20008000f00 */
[----:B--2---:R-:W-:Y:S01]  /*0f10*/  FMUL R5, R5, UR9 ;  /* 0x0000000905057c20 */ /* 0x004fe20008400000 */
[----:B----4-:R-:W-:Y:S02]  /*0f20*/  I2FP.F32.U32 R4, UR4 ;  /* 0x0000000400047c45 */ /* 0x010fe40008201000 */
[----:B------:R-:W-:-:S05]  /*0f30*/  CS2R.32 R2, SR_CgaSize ;  /* 0x0000000000027805 */ /* 0x000fca0000008a00 */
[----:B------:R-:W-:-:S06]  /*0f40*/  IMAD R2, R2, -0xa0, RZ ;  /* 0xffffff6002027824 */ /* 0x000fcc00078e02ff */
[----:B------:R-:W2:Y:S01]  /*0f50*/  LDC R2, c[0x0][R2+0x2a4] ;  /* 0x0000a90002027b82 */ /* 0x000ea20000000800 */
[----:B------:R-:W4:Y:S01]  /*0f60*/  F2I.U32.TRUNC.NTZ R170, R5 ;  /* 0x0000000500aa7305 */ /* 0x000f22000020f000 */
[----:B------:R-:W-:Y:S01]  /*0f70*/  MOV R20, UR4 ;  /* 0x0000000400147c02 */ /* 0x000fe20008000f00 */
[----:B---3--:R-:W-:-:S05]  /*0f80*/  FMUL R4, R4, UR7 ;  /* 0x0000000704047c20 */ /* 0x008fca0008400000 */
[----:B------:R-:W-:Y:S01]  /*0f90*/  BAR.SYNC.DEFER_BLOCKING 0x0 ;  /* 0x0000000000007b1d */ /* 0x000fe20000010000 */
[----:B------:R-:W-:-:S05]  /*0fa0*/  ISETP.GE.AND P0, PT, R9, 0x1, PT ;  /* 0x000000010900780c */ /* 0x000fca0003f06270 */
[----:B------:R-:W3:Y:S02]  /*0fb0*/  F2I.U32.TRUNC.NTZ R147, R4 ;  /* 0x0000000400937305 */ /* 0x000ee4000020f000 */
[----:B------:R-:W2:Y:S01]  /*0fc0*/  S2UR UR36, SR_CTAID.Z ;  /* 0x00000000002479c3 */ /* 0x000ea20000002700 */
[----:B----4-:R-:W-:-:S05]  /*0fd0*/  IADD3 R170, PT, PT, -R170, RZ, RZ ;  /* 0x000000ffaaaa7210 */ /* 0x010fca0007ffe1ff */
[----:B-1----:R-:W-:Y:S01]  /*0fe0*/  IMAD R170, R3, R170, UR5 ;  /* 0x0000000503aa7e24 */ /* 0x002fe2000f8e02aa */
[----:B---3--:R-:W-:-:S05]  /*0ff0*/  IADD3 R147, PT, PT, -R147, RZ, RZ ;  /* 0x000000ff93937210 */ /* 0x008fca0007ffe1ff */
[----:B--2---:R-:W-:Y:S01]  /*1000*/  IMAD R147, R2, R147, UR4 ;  /* 0x0000000402937e24 */ /* 0x004fe2000f8e0293 */
[----:B------:R-:W-:Y:S06]  /*1010*/  @!P0 BRA `(.L_x_16) ;  /* 0x0000000000b88947 */ /* 0x000fec0003800000 */
[----:B------:R-:W1:Y:S01]  /*1020*/  LDC.64 R4, c[0x0][0xb18] ;  /* 0x0002c600ff047b82 */ /* 0x000e620000000a00 */
[----:B------:R-:W-:-:S07]  /*1030*/  ISETP.NE.AND P0, PT, R9, 0x1, PT ;  /* 0x000000010900780c */ /* 0x000fce0003f05270 */
[----:B------:R-:W2:Y:S08]  /*1040*/  LDC R10, c[0x0][0xb0c] ;  /* 0x0002c300ff0a7b82 */ /* 0x000eb00000000800 */
[----:B------:R-:W3:Y:S08]  /*1050*/  LDC R11, c[0x0][0x370] ;  /* 0x0000dc00ff0b7b82 */ /* 0x000ef00000000800 */
[----:B------:R-:W4:Y:S01]  /*1060*/  LDC R12, c[0x0][0x374] ;  /* 0x0000dd00ff0c7b82 */ /* 0x000f220000000800 */
[----:B-1----:R-:W-:-:S07]  /*1070*/  ISETP.NE.AND P1, PT, R4, 0x1, PT ;  /* 0x000000010400780c */ /* 0x002fce0003f25270 */
[----:B------:R-:W3:Y:S01]  /*1080*/  LDC.64 R6, c[0x0][0xb10] ;  /* 0x0002c400ff067b82 */ /* 0x000ee20000000a00 */
[----:B--2---:R-:W-:-:S07]  /*1090*/  ISETP.NE.AND P2, PT, R10, 0x1, PT ;  /* 0x000000010a00780c */ /* 0x004fce0003f45270 */
[----:B------:R-:W1:Y:S08]  /*10a0*/  LDC R8, c[0x0][0xb20] ;  /* 0x0002c800ff087b82 */ /* 0x000e700000000800 */
[----:B------:R-:W2:Y:S01]  /*10b0*/  LDC.64 R2, c[0x0][0xb28] ;  /* 0x0002ca00ff027b82 */ /* 0x000ea20000000a00 */
[----:B----4-:R-:W-:-:S04]  /*10c0*/  IMAD.HI.U32 R13, R12, R5, RZ ;  /* 0x000000050c0d7227 */ /* 0x010fc800078e00ff */
[----:B------:R-:W-:-:S04]  /*10d0*/  IMAD.HI.U32 R5, R20, R5, RZ ;  /* 0x0000000514057227 */ /* 0x000fc800078e00ff */
[----:B---3--:R-:W-:-:S04]  /*10e0*/  IMAD.HI.U32 R14, R11, R6, RZ ;  /* 0x000000060b0e7227 */ /* 0x008fc800078e00ff */
[C---:B------:R-:W-:Y:S01]  /*10f0*/  IMAD.HI.U32 R16, R21.reuse, R6, RZ ;  /* 0x0000000615107227 */ /* 0x040fe200078e00ff */
[-C--:B------:R-:W-:Y:S02]  /*1100*/  @P2 SHF.R.U32.HI R11, RZ, R7.reuse, R14 ;  /* 0x00000007ff0b2219 */ /* 0x080fe4000001160e */
[-C--:B-1----:R-:W-:Y:S02]  /*1110*/  @P1 SHF.R.U32.HI R12, RZ, R8.reuse, R13 ;  /* 0x00000008ff0c1219 */ /* 0x082fe4000001160d */
[----:B------:R-:W-:Y:S02]  /*1120*/  SHF.R.U32.HI R5, RZ, R8, R5 ;  /* 0x00000008ff057219 */ /* 0x000fe40000011605 */
[----:B------:R-:W-:Y:S02]  /*1130*/  SHF.R.U32.HI R16, RZ, R7, R16 ;  /* 0x00000007ff107219 */ /* 0x000fe40000011610 */
[----:B------:R-:W-:Y:S01]  /*1140*/  SEL R5, R20, R5, !P1 ;  /* 0x0000000514057207 */ /* 0x000fe20004800000 */
[----:B--2---:R-:W-:Y:S01]  /*1150*/  IMAD.HI.U32 R14, R12, R2, RZ ;  /* 0x000000020c0e7227 */ /* 0x004fe200078e00ff */
[----:B------:R-:W-:-:S02]  /*1160*/  SEL R7, R21, R16, !P2 ;  /* 0x0000001015077207 */ /* 0x000fc40005000000 */
[----:B------:R-:W-:Y:S01]  /*1170*/  IADD3 R13, PT, PT, -R5, RZ, RZ ;  /* 0x000000ff050d7210 */ /* 0x000fe20007ffe1ff */
[----:B------:R-:W-:Y:S01]  /*1180*/  IMAD.HI.U32 R6, R11, R2, RZ ;  /* 0x000000020b067227 */ /* 0x000fe200078e00ff */
[----:B------:R-:W-:-:S03]  /*1190*/  @P0 SHF.R.U32.HI R12, RZ, R3, R14 ;  /* 0x00000003ff0c0219 */ /* 0x000fc6000001160e */
[----:B------:R-:W-:Y:S01]  /*11a0*/  IMAD R13, R4, R13, R20 ;  /* 0x0000000d040d7224 */ /* 0x000fe200078e0214 */
[----:B------:R-:W-:Y:S01]  /*11b0*/  @P0 SHF.R.U32.HI R11, RZ, R3, R6 ;  /* 0x00000003ff0b0219 */ /* 0x000fe20000011606 */
[----:B------:R-:W-:-:S04]  /*11c0*/  IMAD R12, R12, R9, RZ ;  /* 0x000000090c0c7224 */ /* 0x000fc800078e02ff */
[----:B------:R-:W-:Y:S01]  /*11d0*/  IMAD R6, R11, R9, RZ ;  /* 0x000000090b067224 */ /* 0x000fe200078e02ff */
[----:B------:R-:W-:-:S04]  /*11e0*/  ISETP.GE.AND P1, PT, R5, R12, PT ;  /* 0x0000000c0500720c */ /* 0x000fc80003f26270 */
[----:B------:R-:W-:Y:S01]  /*11f0*/  ISETP.GE.OR P1, PT, R7, R6, P1 ;  /* 0x000000060700720c */ /* 0x000fe20000f26670 */
[----:B------:R-:W-:-:S05]  /*1200*/  IMAD.HI.U32 R6, R5, R2, RZ ;  /* 0x0000000205067227 */ /* 0x000fca00078e00ff */
[----:B------:R-:W-:-:S04]  /*1210*/  SHF.R.U32.HI R6, RZ, R3, R6 ;  /* 0x00000003ff067219 */ /* 0x000fc80000011606 */
[----:B------:R-:W-:-:S03]  /*1220*/  SEL R6, R5, R6, !P0 ;  /* 0x0000000605067207 */ /* 0x000fc60004000000 */
[----:B------:R-:W-:Y:S01]  /*1230*/  @!P1 IMAD.HI.U32 R8, R7, R2, RZ ;  /* 0x0000000207089227 */ /* 0x000fe200078e00ff */
[----:B------:R-:W-:-:S04]  /*1240*/  IADD3 R2, PT, PT, -R6, RZ, RZ ;  /* 0x000000ff06027210 */ /* 0x000fc80007ffe1ff */
[----:B------:R-:W-:Y:S01]  /*1250*/  @!P1 SHF.R.U32.HI R8, RZ, R3, R8 ;  /* 0x00000003ff089219 */ /* 0x000fe20000011608 */
[----:B------:R-:W-:-:S03]  /*1260*/  IMAD R2, R9, R2, R5 ;  /* 0x0000000209027224 */ /* 0x000fc600078e0205 */
[----:B------:R-:W-:-:S05]  /*1270*/  @!P1 SEL R3, R7, R8, !P0 ;  /* 0x0000000807039207 */ /* 0x000fca0004000000 */
[--C-:B------:R-:W-:Y:S02]  /*1280*/  @!P1 IMAD.IADD R6, R6, 0x1, -R3.reuse ;  /* 0x0000000106069824 */ /* 0x100fe400078e0a03 */
[----:B------:R-:W-:Y:S01]  /*1290*/  @!P1 IMAD R3, R2, R11, R3 ;  /* 0x0000000b02039224 */ /* 0x000fe200078e0203 */
[----:B------:R-:W-:Y:S01]  /*12a0*/  IADD3 R2, PT, PT, -R7, RZ, RZ ;  /* 0x000000ff07027210 */ /* 0x000fe20007ffe1ff */
[----:B------:R-:W-:Y:S02]  /*12b0*/  @!P1 IMAD R5, R6, R9, R7 ;  /* 0x0000000906059224 */ /* 0x000fe400078e0207 */
[----:B------:R-:W-:Y:S02]  /*12c0*/  @!P1 IMAD.MOV.U32 R7, RZ, RZ, R3 ;  /* 0x000000ffff079224 */ /* 0x000fe400078e0003 */
[----:B------:R-:W-:Y:S02]  /*12d0*/  IMAD R2, R10, R2, R21 ;  /* 0x000000020a027224 */ /* 0x000fe400078e0215 */
[----:B------:R-:W-:-:S02]  /*12e0*/  IMAD R20, R5, R4, R13 ;  /* 0x0000000405147224 */ /* 0x000fc400078e020d */
[----:B------:R-:W-:Y:S02]  /*12f0*/  IMAD R21, R7, R10, R2 ;  /* 0x0000000a07157224 */ /* 0x000fe400078e0202 */
.L_x_16:
[----:B------:R-:W1:Y:S01]  /*1300*/  LDCU UR4, c[0x0][0xb30] ;  /* 0x00016600ff0477ac */ /* 0x000e620008000800 */
[----:B------:R-:W2:Y:S08]  /*1310*/  S2UR UR37, SR_CgaCtaId ;  /* 0x00000000002579c3 */ /* 0x000eb00000008800 */
[----:B------:R-:W3:Y:S01]  /*1320*/  LDC R72, c[0x0][0xb24] ;  /* 0x0002c900ff487b82 */ /* 0x000ee20000000800 */
[----:B-1----:R-:W-:-:S09]  /*1330*/  UISETP.NE.AND UP1, UPT, UR4, 0x1, UPT ;  /* 0x000000010400788c */ /* 0x002fd2000bf25270 */
[----:B--2---:R-:W-:Y:S05]  /*1340*/  BRA.U UP1, `(.L_x_17) ;  /* 0x0000000101407547 */ /* 0x004fea000b800000 */
[----:B------:R-:W1:Y:S08]  /*1350*/  LDC.64 R4, c[0x0][0xb10] ;  /* 0x0002c400ff047b82 */ /* 0x000e700000000a00 */
[----:B------:R-:W2:Y:S08]  /*1360*/  LDC.64 R2, c[0x0][0xb18] ;  /* 0x0002c600ff027b82 */ /* 0x000eb00000000a00 */
[----:B------:R-:W4:Y:S08]  /*1370*/  LDC R6, c[0x0][0xb20] ;  /* 0x0002c800ff067b82 */ /* 0x000f300000000800 */
[----:B------:R-:W3:Y:S01]  /*1380*/  LDC R8, c[0x0][0xb0c] ;  /* 0x0002c300ff087b82 */ /* 0x000ee20000000800 */
[----:B-1----:R-:W-:-:S05]  /*1390*/  IMAD.HI.U32 R4, R21, R4, RZ ;  /* 0x0000000415047227 */ /* 0x002fca00078e00ff */
[----:B------:R-:W-:Y:S01]  /*13a0*/  SHF.R.U32.HI R4, RZ, R5, R4 ;  /* 0x00000005ff047219 */ /* 0x000fe20000011604 */
[----:B--2---:R-:W-:Y:S01]  /*13b0*/  IMAD.HI.U32 R3, R20, R3, RZ ;  /* 0x0000000314037227 */ /* 0x004fe200078e00ff */
[----:B------:R-:W-:-:S04]  /*13c0*/  ISETP.NE.AND P0, PT, R2, 0x1, PT ;  /* 0x000000010200780c */ /* 0x000fc80003f05270 */
[----:B----4-:R-:W-:-:S04]  /*13d0*/  SHF.R.U32.HI R3, RZ, R6, R3 ;  /* 0x00000006ff037219 */ /* 0x010fc80000011603 */
[----:B------:R-:W-:Y:S02]  /*13e0*/  SEL R3, R20, R3, !P0 ;  /* 0x0000000314037207 */ /* 0x000fe40004000000 */
[----:B---3--:R-:W-:-:S04]  /*13f0*/  ISETP.NE.AND P1, PT, R8, 0x1, PT ;  /* 0x000000010800780c */ /* 0x008fc80003f25270 */
[----:B------:R-:W-:-:S05]  /*1400*/  SEL R4, R21, R4, !P1 ;  /* 0x0000000415047207 */ /* 0x000fca0004800000 */
[----:B------:R-:W-:Y:S02]  /*1410*/  IMAD.IADD R5, R3, 0x1, -R4 ;  /* 0x0000000103057824 */ /* 0x000fe400078e0a04 */
[----:B------:R-:W-:Y:S02]  /*1420*/  IMAD.IADD R3, R4, 0x1, -R3 ;  /* 0x0000000104037824 */ /* 0x000fe400078e0a03 */
[----:B------:R-:W-:Y:S02]  /*1430*/  IMAD R21, R5, R8, R21 ;  /* 0x0000000805157224 */ /* 0x000fe400078e0215 */
[----:B------:R-:W-:-:S07]  /*1440*/  IMAD R20, R3, R2, R20 ;  /* 0x0000000203147224 */ /* 0x000fce00078e0214 */
.L_x_17:
[----:B------:R-:W-:Y:S01]  /*1450*/  BAR.SYNC.DEFER_BLOCKING 0x0 ;  /* 0x0000000000007b1d */ /* 0x000fe20000010000 */
[----:B------:R-:W-:Y:S01]  /*1460*/  UISETP.NE.AND UP1, UPT, UR8, 0x2, UPT ;  /* 0x000000020800788c */ /* 0x000fe2000bf25270 */
[----:B------:R-:W-:Y:S02]  /*1470*/  ISETP.NE.OR P5, PT, R0, 0x2, !P5 ;  /* 0x000000020000780c */ /* 0x000fe40006fa5670 */
[----:B------:R-:W-:-:S06]  /*1480*/  LOP3.LUT R2, R189, 0x1f, RZ, 0xc0, !PT ;  /* 0x0000001fbd027812 */ /* 0x000fcc00078ec0ff */
[----:B------:R-:W-:Y:S05]  /*1490*/  BRA.U UP1, `(.L_x_18) ;  /* 0x0000001501747547 */ /* 0x000fea000b800000 */
[----:B------:R-:W1:Y:S01]  /*14a0*/  LDCU UR13, c[0x0][0x38c] ;  /* 0x00007180ff0d77ac */ /* 0x000e620008000800 */
[----:B------:R-:W2:Y:S01]  /*14b0*/  LDC R9, c[0x0][0x370] ;  /* 0x0000dc00ff097b82 */ /* 0x000ea20000000800 */
[----:B------:R-:W-:Y:S01]  /*14c0*/  PLOP3.LUT P1, PT, PT, PT, UP2, 0x80, 0x8 ;  /* 0x000000000008781c */ /* 0x000fe20003f2f028 */
[----:B------:R-:W-:Y:S01]  /*14d0*/  IMAD.MOV.U32 R15, RZ, RZ, 0x1 ;  /* 0x00000001ff0f7424 */ /* 0x000fe200078e00ff */
[----:B------:R-:W-:Y:S01]  /*14e0*/  ISETP.EQ.OR P4, PT, R2, RZ, P5 ;  /* 0x000000ff0200720c */ /* 0x000fe20002f82670 */
[----:B------:R-:W-:Y:S01]  /*14f0*/  IMAD.MOV.U32 R14, RZ, RZ, RZ ;  /* 0x000000ffff0e7224 */ /* 0x000fe200078e00ff */
[----:B------:R-:W-:Y:S02]  /*1500*/  PLOP3.LUT P1, PT, P1, PT, PT, 0x8, 0x80 ;  /* 0x000000000080781c */ /* 0x000fe40000f2e170 */
[----:B------:R-:W-:Y:S01]  /*1510*/  CS2R R12, SRZ ;  /* 0x00000000000c7805 */ /* 0x000fe2000001ff00 */
[----:B------:R-:W-:Y:S01]  /*1520*/  IMAD.MOV.U32 R10, RZ, RZ, 0x1 ;  /* 0x00000001ff0a7424 */ /* 0x000fe200078e00ff */
[----:B------:R-:W4:Y:S01]  /*1530*/  LDC R0, c[0x0][0x374] ;  /* 0x0000dd00ff007b82 */ /* 0x000f220000000800 */
[----:B------:R-:W2:Y:S01]  /*1540*/  LDCU.64 UR22, c[0x0][0x348] ;  /* 0x00006900ff1677ac */ /* 0x000ea20008000a00 */
[----:B------:R-:W-:Y:S01]  /*1550*/  UMOV UR6, URZ ;  /* 0x000000ff00067c82 */ /* 0x000fe20008000000 */
[----:B-1----:R-:W-:-:S04]  /*1560*/  UIADD3 UR5, UPT, UPT, UR13, 0x3f, URZ ;  /* 0x0000003f0d057890 */ /* 0x002fc8000fffe0ff */
[----:B------:R-:W-:-:S04]  /*1570*/  USHF.R.S32.HI UR4, URZ, 0x1f, UR5 ;  /* 0x0000001fff047899 */ /* 0x000fc80008011405 */
[----:B------:R-:W-:-:S04]  /*1580*/  ULEA.HI UR4, UR4, UR5, URZ, 0x6 ;  /* 0x0000000504047291 */ /* 0x000fc8000f8f30ff */
[----:B------:R-:W-:Y:S02]  /*1590*/  USHF.R.S32.HI UR15, URZ, 0x6, UR4 ;  /* 0x00000006ff0f7899 */ /* 0x000fe40008011404 */
[----:B------:R-:W-:Y:S02]  /*15a0*/  UIADD3 UR4, UPT, UPT, UR13, -0x1, URZ ;  /* 0xffffffff0d047890 */ /* 0x000fe4000fffe0ff */
[----:B------:R-:W-:Y:S02]  /*15b0*/  UISETP.LT.U32.AND UP0, UPT, UR15, 0xc, UPT ;  /* 0x0000000c0f00788c */ /* 0x000fe4000bf01070 */
[----:B------:R-:W-:Y:S02]  /*15c0*/  UISETP.GE.U32.AND UP1, UPT, UR4, -0x7f, UPT ;  /* 0xffffff810400788c */ /* 0x000fe4000bf26070 */
[----:B------:R-:W-:Y:S02]  /*15d0*/  USEL UR14, UR15, 0xc, UP0 ;  /* 0x0000000c0f0e7887 */ /* 0x000fe40008000000 */
[----:B------:R-:W-:-:S02]  /*15e0*/  UIADD3 UR13, UPT, UPT, UR13, 0x7e, URZ ;  /* 0x0000007e0d0d7890 */ /* 0x000fc4000fffe0ff */
[----:B------:R-:W-:Y:S02]  /*15f0*/  UIADD3 UR5, UPT, UPT, UR14, -0x1, URZ ;  /* 0xffffffff0e057890 */ /* 0x000fe4000fffe0ff */
[----:B------:R-:W-:-:S03]  /*1600*/  UIADD3 UR7, UPT, UPT, UR15, -UR14, URZ ;  /* 0x8000000e0f077290 */ /* 0x000fc6000fffe0ff */
[----:B------:R-:W-:-:S04]  /*1610*/  @UP1 UIADD3 UR5, UPT, UPT, UR14, URZ, URZ ;  /* 0x000000ff0e051290 */ /* 0x000fc8000fffe0ff */
[----:B--2---:R-:W-:-:S12]  /*1620*/  UIADD3 UR5, UPT, UPT, UR5, 0x1, URZ ;  /* 0x0000000105057890 */ /* 0x004fd8000fffe0ff */
.L_x_36:
[----:B------:R-:W-:Y:S01]  /*1630*/  UISETP.NE.AND UP0, UPT, UR37, URZ, UPT ;  /* 0x000000ff2500728c */ /* 0x000fe2000bf05270 */
[----:B------:R-:W1:Y:S08]  /*1640*/  S2UR UR37, SR_CgaCtaId ;  /* 0x00000000002579c3 */ /* 0x000e700000008800 */
[----:B------:R-:W-:Y:S05]  /*1650*/  BRA.U UP0, `(.L_x_19) ;  /* 0x0000000100347547 */ /* 0x000fea000b800000 */
[----:B------:R-:W2:Y:S01]  /*1660*/  S2R R2, SR_CgaCtaId ;  /* 0x0000000000027919 */ /* 0x000ea20000008800 */
[----:B------:R-:W-:-:S04]  /*1670*/  MOV R3, 0x400 ;  /* 0x0000040000037802 */ /* 0x000fc80000000f00 */
[----:B--2---:R-:W-:Y:S02]  /*1680*/  LEA R3, R2, R3, 0x18 ;  /* 0x0000000302037211 */ /* 0x004fe400078ec0ff */
[----:B------:R-:W-:-:S03]  /*1690*/  SHF.L.U32 R2, R10, 0x1f, RZ ;  /* 0x0000001f0a027819 */ /* 0x000fc600000006ff */
[----:B------:R-:W-:-:S04]  /*16a0*/  IMAD R3, R12, 0x8, R3 ;  /* 0x000000080c037824 */ /* 0x000fc800078e0203 */
[----:B------:R-:W2:Y:S02]  /*16b0*/  SYNCS.PHASECHK.TRANS64.TRYWAIT P0, [R3+URZ+0x160], R2 ;  /* 0x00016002030075a7 */ /* 0x000ea400080011ff */
[----:B--2---:R-:W-:Y:S05]  /*16c0*/  @!P0 BRA `(.L_x_20) ;  /* 0x0000006c00fc8947 */ /* 0x004fea0003800000 */
.L_x_115:
[----:B------:R-:W-:Y:S01]  /*16d0*/  VIADD R12, R12, 0x1 ;  /* 0x000000010c0c7836 */ /* 0x000fe20000000000 */
[----:B------:R2:W-:Y:S04]  /*16e0*/  SYNCS.ARRIVE.TRANS64.A1T0 RZ, [R3+URZ+0x150], RZ ;  /* 0x000150ff03ff79a7 */ /* 0x0005e800081000ff */
[----:B------:R-:W-:-:S04]  /*16f0*/  ISETP.NE.AND P0, PT, R12, 0x2, PT ;  /* 0x000000020c00780c */ /* 0x000fc80003f05270 */
[----:B------:R-:W-:Y:S02]  /*1700*/  SEL R12, R12, RZ, P0 ;  /* 0x000000ff0c0c7207 */ /* 0x000fe40000000000 */
[----:B--2---:R-:W-:-:S04]  /*1710*/  SEL R3, RZ, 0x1, P0 ;  /* 0x00000001ff037807 */ /* 0x004fc80000000000 */
[----:B------:R-:W-:-:S07]  /*1720*/  LOP3.LUT R10, R10, R3, RZ, 0x3c, !PT ;  /* 0x000000030a0a7212 */ /* 0x000fce00078e3cff */
.L_x_19:
[----:B------:R-:W-:Y:S01]  /*1730*/  UMOV UR4, 0x400 ;  /* 0x0000040000047882 */ /* 0x000fe20000000000 */
[----:B------:R-:W-:Y:S01]  /*1740*/  SHF.L.U32 R2, R15, 0x1f, RZ ;  /* 0x0000001f0f027819 */ /* 0x000fe200000006ff */
[----:B-1----:R-:W-:Y:S01]  /*1750*/  ULEA UR4, UR37, UR4, 0x18 ;  /* 0x0000000425047291 */ /* 0x002fe2000f8ec0ff */
[----:B------:R-:W-:Y:S01]  /*1760*/  R2UR UR35, R21 ;  /* 0x00000000152372ca */ /* 0x000fe200000e0000 */
[----:B------:R-:W-:Y:S01]  /*1770*/  UISETP.GE.U32.AND UP0, UPT, UR13, 0x7f, UPT ;  /* 0x0000007f0d00788c */ /* 0x000fe2000bf06070 */
[----:B------:R-:W-:Y:S01]  /*1780*/  R2UR UR11, R20 ;  /* 0x00000000140b72ca */ /* 0x000fe200000e0000 */
[----:B------:R-:W-:Y:S01]  /*1790*/  ULEA UR8, UR6, UR4, 0x3 ;  /* 0x0000000406087291 */ /* 0x000fe2000f8e18ff */
[----:B------:R-:W-:-:S08]  /*17a0*/  UMOV UR24, URZ ;  /* 0x000000ff00187c82 */ /* 0x000fd00008000000 */
[----:B------:R1:W2:Y:S01]  /*17b0*/  SYNCS.PHASECHK.TRANS64.TRYWAIT P0, [UR8+0x60], R2 ;  /* 0x00006002ff0075a7 */ /* 0x0002a20008001108 */
[----:B------:R-:W-:Y:S02]  /*17c0*/  USHF.L.U32 UR35, UR35, 0x7, URZ ;  /* 0x0000000723237899 */ /* 0x000fe400080006ff */
[----:B------:R-:W-:Y:S01]  /*17d0*/  USHF.L.U32 UR11, UR11, 0x7, URZ ;  /* 0x000000070b0b7899 */ /* 0x000fe200080006ff */
[----:B------:R-:W-:Y:S11]  /*17e0*/  BRA.U !UP0, `(.L_x_21) ;  /* 0x0000000108a47547 */ /* 0x000ff6000b800000 */
[----:B------:R-:W-:Y:S01]  /*17f0*/  UMOV UR16, URZ ;  /* 0x000000ff00107c82 */ /* 0x000fe20008000000 */
[----:B------:R-:W-:-:S05]  /*1800*/  UMOV UR17, UR6 ;  /* 0x0000000600117c82 */ /* 0x000fca0008000000 */
.L_x_26:
[----:B-1----:R-:W-:Y:S01]  /*1810*/  ULEA UR33, UR17, UR4, 0x3 ;  /* 0x0000000411217291 */ /* 0x002fe2000f8e18ff */
[----:B--2---:R-:W-:Y:S01]  /*1820*/  @!P5 MOV R3, 0x4000 ;  /* 0x000040000003d802 */ /* 0x004fe20000000f00 */
[----:B--2---:R-:W-:Y:S10]  /*1830*/  @P0 BRA `(.L_x_22) ;  /* 0x00000000000c0947 */ /* 0x004ff40003800000 */
[----:B------:R-:W-:-:S04]  /*1840*/  SHF.L.U32 R5, R15, 0x1f, RZ ;  /* 0x0000001f0f057819 */ /* 0x000fc800000006ff */
[----:B------:R-:W2:Y:S02]  /*1850*/  SYNCS.PHASECHK.TRANS64.TRYWAIT P0, [UR33+0x60], R5 ;  /* 0x00006005ff0075a7 */ /* 0x000ea40008001121 */
[----:B--2---:R-:W-:Y:S05]  /*1860*/  @!P0 BRA `(.L_x_23) ;  /* 0x0000006c00a88947 */ /* 0x004fea0003800000 */
.L_x_22:
[----:B------:R2:W-:Y:S01]  /*1870*/  @!P5 SYNCS.ARRIVE.TRANS64 RZ, [UR33], R3 ;  /* 0x00000003ffffd9a7 */ /* 0x0005e20008000021 */
[----:B------:R-:W-:Y:S04]  /*1880*/  BSSY.RECONVERGENT B0, `(.L_x_24) ;  /* 0x0000003000007945 */ /* 0x000fe80003800200 */
[----:B------:R-:W-:Y:S05]  /*1890*/  @P4 BRA `(.L_x_25) ;  /* 0x0000000000044947 */ /* 0x000fea0003800000 */
[----:B------:R-:W-:Y:S05]  /*18a0*/  BPT.TRAP 0x1 ;  /* 0x000000040000795c */ /* 0x000fea0000300000 */
.L_x_25:
[----:B------:R-:W-:Y:S05]  /*18b0*/  BSYNC.RECONVERGENT B0 ;  /* 0x0000000000007941 */ /* 0x000fea0003800200 */
.L_x_24:
[----:B------:R-:W-:Y:S02]  /*18c0*/  UIADD3 UR6, UPT, UPT, UR17, 0x1, URZ ;  /* 0x0000000111067890 */ /* 0x000fe4000fffe0ff */
[----:B------:R-:W-:Y:S02]  /*18d0*/  UIADD3 UR26, UP1, UPT, UR22, 0x80, URZ ;  /* 0x00000080161a7890 */ /* 0x000fe4000ff3e0ff */
[----:B------:R-:W-:Y:S02]  /*18e0*/  UISETP.NE.AND UP0, UPT, UR6, 0xc, UPT ;  /* 0x0000000c0600788c */ /* 0x000fe4000bf05270 */
[----:B------:R-:W-:Y:S02]  /*18f0*/  USHF.L.U32 UR34, UR16, 0x6, URZ ;  /* 0x0000000610227899 */ /* 0x000fe400080006ff */
[----:B------:R-:W-:Y:S02]  /*1900*/  USEL UR9, URZ, 0x1, UP0 ;  /* 0x00000001ff097887 */ /* 0x000fe40008000000 */
[----:B------:R-:W-:-:S02]  /*1910*/  USEL UR6, UR6, URZ, UP0 ;  /* 0x000000ff06067287 */ /* 0x000fc40008000000 */
[----:B------:R-:W-:Y:S02]  /*1920*/  UIADD3 UR20, UP0, UPT, UR22, 0x180, URZ ;  /* 0x0000018016147890 */ /* 0x000fe4000ff1e0ff */
[----:B------:R-:W-:Y:S01]  /*1930*/  ULEA UR8, UR6, UR4, 0x3 ;  /* 0x0000000406087291 */ /* 0x000fe2000f8e18ff */
[----:B------:R-:W-:Y:S01]  /*1940*/  LOP3.LUT R15, R15, UR9, RZ, 0x3c, !PT ;  /* 0x000000090f0f7c12 */ /* 0x000fe2000f8e3cff */
[----:B------:R-:W-:Y:S02]  /*1950*/  UIADD3.X UR27, UPT, UPT, URZ, UR23, URZ, UP1, !UPT ;  /* 0x00000017ff1b7290 */ /* 0x000fe40008ffe4ff */
[----:B------:R-:W-:Y:S01]  /*1960*/  UIADD3.X UR21, UPT, UPT, URZ, UR23, URZ, UP0, !UPT ;  /* 0x00000017ff157290 */ /* 0x000fe200087fe4ff */
[----:B-1----:R-:W-:Y:S01]  /*1970*/  SHF.L.U32 R2, R15, 0x1f, RZ ;  /* 0x0000001f0f027819 */ /* 0x002fe200000006ff */
[----:B------:R-:W-:Y:S01]  /*1980*/  UMOV UR18, 0x0 ;  /* 0x0000000000127882 */ /* 0x000fe20000000000 */
[----:B------:R-:W-:Y:S01]  /*1990*/  UMOV UR19, 0x10000000 ;  /* 0x1000000000137882 */ /* 0x000fe20000000000 */
[----:B------:R-:W-:Y:S01]  /*19a0*/  UMOV UR12, UR36 ;  /* 0x00000024000c7c82 */ /* 0x000fe20008000000 */
[----:B------:R1:W1:Y:S01]  /*19b0*/  SYNCS.PHASECHK.TRANS64.TRYWAIT P0, [UR8+0x60], R2 ;  /* 0x00006002ff0075a7 */ /* 0x0002620008001108 */
[----:B------:R-:W-:Y:S01]  /*19c0*/  ULEA UR8, UR17, UR4, 0xd ;  /* 0x0000000411087291 */ /* 0x000fe2000f8e68ff */
[----:B------:R-:W-:Y:S01]  /*19d0*/  UMOV UR9, UR33 ;  /* 0x0000002100097c82 */ /* 0x000fe20008000000 */
[----:B------:R-:W-:-:S02]  /*19e0*/  UMOV UR10, UR34 ;  /* 0x00000022000a7c82 */ /* 0x000fc40008000000 */
[----:B------:R-:W-:Y:S02]  /*19f0*/  UIADD3 UR32, UPT, UPT, UR8, 0x8400, URZ ;  /* 0x0000840008207890 */ /* 0x000fe4000fffe0ff */
[----:B------:R-:W-:Y:S02]  /*1a00*/  UIADD3 UR8, UPT, UPT, UR8, 0x20400, URZ ;  /* 0x0002040008087890 */ /* 0x000fe4000fffe0ff */
[----:B------:R-:W-:Y:S01]  /*1a10*/  UIADD3 UR16, UPT, UPT, UR16, 0x1, URZ ;  /* 0x0000000110107890 */ /* 0x000fe2000fffe0ff */
[----:B------:R-:W-:Y:S01]  /*1a20*/  UMOV UR24, UR5 ;  /* 0x0000000500187c82 */ /* 0x000fe20008000000 */
[----:B------:R-:W-:Y:S02]  /*1a30*/  UMOV UR17, UR6 ;  /* 0x0000000600117c82 */ /* 0x000fe40008000000 */
[----:B------:R-:W-:Y:S01]  /*1a40*/  UISETP.NE.AND UP0, UPT, UR16, UR5, UPT ;  /* 0x000000051000728c */ /* 0x000fe2000bf05270 */
[----:B------:R1:W-:Y:S02]  /*1a50*/  UTMALDG.3D [UR32], [UR26], desc[UR18] ;  /* 0x000012201a0075b4 */ /* 0x0003e40008011000 */
[----:B------:R1:W-:Y:S06]  /*1a60*/  UTMALDG.3D [UR8], [UR20], desc[UR18] ;  /* 0x00001208140075b4 */ /* 0x0003ec0008011000 */
[----:B------:R-:W-:Y:S05]  /*1a70*/  BRA.U UP0, `(.L_x_26) ;  /* 0xfffffffd00647547 */ /* 0x000fea000b83ffff */
.L_x_21:
[----:B-1----:R-:W-:Y:S01]  /*1a80*/  ULEA UR8, UR6, UR4, 0x3 ;  /* 0x0000000406087291 */ /* 0x002fe2000f8e18ff */
[----:B------:R-:W-:Y:S01]  /*1a90*/  SHF.L.U32 R2, R15, 0x1f, RZ ;  /* 0x0000001f0f027819 */ /* 0x000fe200000006ff */
[----:B------:R-:W-:Y:S01]  /*1aa0*/  @!P1 SYNCS.ARRIVE.TRANS64.A1T0 RZ, [UR4+0xe8], RZ ;  /* 0x0000e8ffffff99a7 */ /* 0x000fe20008100004 */
[----:B------:R-:W-:-:S06]  /*1ab0*/  UISETP.GT.AND UP0, UPT, UR15, UR14, UPT ;  /* 0x0000000e0f00728c */ /* 0x000fcc000bf04270 */
[----:B--2---:R1:W2:Y:S03]  /*1ac0*/  SYNCS.PHASECHK.TRANS64.TRYWAIT P0, [UR8+0x60], R2 ;  /* 0x00006002ff0075a7 */ /* 0x0042a60008001108 */
[----:B------:R-:W-:Y:S05]  /*1ad0*/  BRA.U !UP0, `(.L_x_27) ;  /* 0x0000000108a87547 */ /* 0x000fea000b800000 */
[----:B------:R-:W-:Y:S01]  /*1ae0*/  UIADD3 UR21, UPT, UPT, UR7, UR24, URZ ;  /* 0x0000001807157290 */ /* 0x000fe2000fffe0ff */
[----:B------:R-:W-:-:S11]  /*1af0*/  UMOV UR25, UR6 ;  /* 0x0000000600197c82 */ /* 0x000fd60008000000 */
.L_x_32:
[----:B-1----:R-:W-:Y:S01]  /*1b00*/  ULEA UR17, UR25, UR4, 0x3 ;  /* 0x0000000419117291 */ /* 0x002fe2000f8e18ff */
[----:B--2---:R-:W-:Y:S01]  /*1b10*/  @!P5 MOV R3, 0x4000 ;  /* 0x000040000003d802 */ /* 0x004fe20000000f00 */
[----:B--2---:R-:W-:Y:S10]  /*1b20*/  @P0 BRA `(.L_x_28) ;  /* 0x00000000000c0947 */ /* 0x004ff40003800000 */
[----:B------:R-:W-:-:S04]  /*1b30*/  SHF.L.U32 R5, R15, 0x1f, RZ ;  /* 0x0000001f0f057819 */ /* 0x000fc800000006ff */
[----:B------:R-:W2:Y:S02]  /*1b40*/  SYNCS.PHASECHK.TRANS64.TRYWAIT P0, [UR17+0x60], R5 ;  /* 0x00006005ff0075a7 */ /* 0x000ea40008001111 */
[----:B--2---:R-:W-:Y:S05]  /*1b50*/  @!P0 BRA `(.L_x_29) ;  /* 0x0000006c00048947 */ /* 0x004fea0003800000 */
.L_x_28:
[----:B------:R2:W-:Y:S01]  /*1b60*/  @!P5 SYNCS.ARRIVE.TRANS64 RZ, [UR17], R3 ;  /* 0x00000003ffffd9a7 */ /* 0x0005e20008000011 */
[----:B------:R-:W-:Y:S04]  /*1b70*/  BSSY.RECONVERGENT B0, `(.L_x_30) ;  /* 0x0000003000007945 */ /* 0x000fe80003800200 */
[----:B------:R-:W-:Y:S05]  /*1b80*/  @P4 BRA `(.L_x_31) ;  /* 0x0000000000044947 */ /* 0x000fea0003800000 */
[----:B------:R-:W-:Y:S05]  /*1b90*/  BPT.TRAP 0x1 ;  /* 0x000000040000795c */ /* 0x000fea0000300000 */
.L_x_31:
[----:B------:R-:W-:Y:S05]  /*1ba0*/  BSYNC.RECONVERGENT B0 ;  /* 0x0000000000007941 */ /* 0x000fea0003800200 */
.L_x_30:
        /* <DEDUP_REMOVED lines=20> */
[----:B------:R-:W-:Y:S01]  /*1cf0*/  UIADD3 UR8, UPT, UPT, UR8, 0x20400, URZ ;  /* 0x0002040008087890 */ /* 0x000fe2000fffe0ff */
[----:B------:R-:W-:Y:S01]  /*1d00*/  UMOV UR9, UR17 ;  /* 0x0000001100097c82 */ /* 0x000fe20008000000 */
[----:B------:R-:W-:Y:S01]  /*1d10*/  UMOV UR10, UR18 ;  /* 0x00000012000a7c82 */ /* 0x000fe20008000000 */
[----:B------:R-:W-:Y:S01]  /*1d20*/  UIADD3 UR24, UPT, UPT, UR24, 0x1, URZ ;  /* 0x0000000118187890 */ /* 0x000fe2000fffe0ff */
[----:B------:R-:W-:-:S03]  /*1d30*/  UMOV UR25, UR6 ;  /* 0x0000000600197c82 */ /* 0x000fc60008000000 */
[----:B------:R1:W-:Y:S01]  /*1d40*/  UTMALDG.3D [UR16], [UR30], desc[UR26] ;  /* 0x00001a101e0075b4 */ /* 0x0003e20008011000 */
[----:B------:R-:W-:Y:S01]  /*1d50*/  UISETP.NE.AND UP0, UPT, UR24, UR21, UPT ;  /* 0x000000151800728c */ /* 0x000fe2000bf05270 */
[----:B------:R1:W-:Y:S08]  /*1d60*/  UTMALDG.3D [UR8], [UR28], desc[UR26] ;  /* 0x00001a081c0075b4 */ /* 0x0003f00008011000 */
[----:B------:R-:W-:Y:S05]  /*1d70*/  BRA.U UP0, `(.L_x_32) ;  /* 0xfffffffd00607547 */ /* 0x000fea000b83ffff */
.L_x_27:
[C---:B-1----:R-:W-:Y:S01]  /*1d80*/  LEA R2, R14.reuse, UR4, 0x3 ;  /* 0x000000040e027c11 */ /* 0x042fe2000f8e18ff */
[----:B------:R-:W-:Y:S01]  /*1d90*/  NOP ;  /* 0x0000000000007918 */ /* 0x000fe20000000000 */
[----:B--2---:R-:W-:Y:S02]  /*1da0*/  SHF.L.U32 R3, R13, 0x1f, RZ ;  /* 0x0000001f0d037819 */ /* 0x004fe400000006ff */
[----:B------:R-:W-:Y:S02]  /*1db0*/  LEA R4, R14, UR4, 0x4 ;  /* 0x000000040e047c11 */ /* 0x000fe4000f8e20ff */
[----:B------:R-:W1:Y:S02]  /*1dc0*/  SYNCS.PHASECHK.TRANS64.TRYWAIT P0, [R2+URZ+0xf0], R3 ;  /* 0x0000f003020075a7 */ /* 0x000e6400080011ff */
[----:B-1----:R-:W-:Y:S05]  /*1dd0*/  @!P0 BRA `(.L_x_33) ;  /* 0x00000068007c8947 */ /* 0x002fea0003800000 */
.L_x_118:
[----:B------:R-:W2:Y:S01]  /*1de0*/  LDS.128 R4, [R4+0x180] ;  /* 0x0001800004047984 */ /* 0x000ea20000000c00 */
[----:B---3--:R-:W-:Y:S01]  /*1df0*/  ISETP.GE.AND P0, PT, R72, 0x1, PT ;  /* 0x000000014800780c */ /* 0x008fe20003f06270 */
[----:B-1----:R-:W-:Y:S01]  /*1e00*/  VIADD R2, R2, 0x100 ;  /* 0x0000010002027836 */ /* 0x002fe20000000000 */
[----:B------:R-:W-:Y:S01]  /*1e10*/  @!PT LDS RZ, [RZ] ;  /* 0x00000000fffff984 */ /* 0x000fe20000000800 */
[----:B------:R-:W-:Y:S01]  /*1e20*/  @!PT LDS RZ, [RZ] ;  /* 0x00000000fffff984 */ /* 0x000fe20000000800 */
[----:B------:R-:W-:Y:S01]  /*1e30*/  @!PT LDS RZ, [RZ] ;  /* 0x00000000fffff984 */ /* 0x000fe20000000800 */
[----:B------:R-:W-:Y:S01]  /*1e40*/  @!PT LDS RZ, [RZ] ;  /* 0x00000000fffff984 */ /* 0x000fe20000000800 */
[----:B------:R1:W-:Y:S06]  /*1e50*/  MEMBAR.ALL.CTA ;  /* 0x0000000000007992 */ /* 0x0003ec0000008000 */
[----:B-1----:R-:W1:Y:S01]  /*1e60*/  FENCE.VIEW.ASYNC.S ;  /* 0x00000000000073c6 */ /* 0x002e620000000000 */
[----:B------:R-:W-:-:S04]  /*1e70*/  PRMT R2, RZ, 0x654, R2 ;  /* 0x00000654ff027816 */ /* 0x000fc80000000002 */
[----:B-1----:R1:W-:Y:S01]  /*1e80*/  SYNCS.ARRIVE.TRANS64.RED.A1T0 RZ, [R2+URZ], RZ ;  /* 0x000000ff02ff79a7 */ /* 0x0023e200081004ff */
[----:B--2---:R-:W-:-:S13]  /*1e90*/  LOP3.LUT P2, RZ, R6, 0x1, RZ, 0xc0, !PT ;  /* 0x0000000106ff7812 */ /* 0x004fda000784c0ff */
[----:B------:R-:W-:Y:S01]  /*1ea0*/  @P2 SHF.R.U32.HI R3, RZ, 0x10, R5 ;  /* 0x00000010ff032819 */ /* 0x000fe20000011605 */
[----:B------:R-:W-:Y:S01]  /*1eb0*/  VOTEU.ANY UP0, P2 ;  /* 0x0000000000ff7886 */ /* 0x000fe20001000100 */
[----:B------:R-:W-:Y:S02]  /*1ec0*/  @P2 MOV R11, R4 ;  /* 0x00000004000b2202 */ /* 0x000fe40000000f00 */
[----:B------:R-:W-:Y:S02]  /*1ed0*/  @P2 R2UR.BROADCAST UR8, R3 ;  /* 0x00000000030822ca */ /* 0x000fe400008e0000 */
[----:B------:R-:W-:-:S11]  /*1ee0*/  @P2 LOP3.LUT R8, R5, 0xffff, RZ, 0xc0, !PT ;  /* 0x0000ffff05082812 */ /* 0x000fd600078ec0ff */
[----:B------:R-:W-:Y:S01]  /*1ef0*/  @UP0 UMOV UR36, UR8 ;  /* 0x0000000800240c82 */ /* 0x000fe20008000000 */
[----:B-1----:R-:W-:Y:S05]  /*1f00*/  @!P0 BRA `(.L_x_34) ;  /* 0x0000000000b88947 */ /* 0x002fea0003800000 */
[----:B------:R-:W4:Y:S01]  /*1f10*/  LDC.64 R4, c[0x0][0xb18] ;  /* 0x0002c600ff047b82 */ /* 0x000f220000000a00 */
[----:B------:R-:W-:-:S07]  /*1f20*/  ISETP.NE.AND P3, PT, R72, 0x1, PT ;  /* 0x000000014800780c */ /* 0x000fce0003f65270 */
[----:B------:R-:W1:Y:S08]  /*1f30*/  LDC.64 R6, c[0x0][0xb10] ;  /* 0x0002c400ff067b82 */ /* 0x000e700000000a00 */
[----:B------:R-:W2:Y:S08]  /*1f40*/  LDC R16, c[0x0][0xb20] ;  /* 0x0002c800ff107b82 */ /* 0x000eb00000000800 */
[----:B------:R-:W3:Y:S01]  /*1f50*/  LDC R18, c[0x0][0xb0c] ;  /* 0x0002c300ff127b82 */ /* 0x000ee20000000800 */
[----:B----4-:R-:W-:Y:S01]  /*1f60*/  IMAD.HI.U32 R17, R0, R5, RZ ;  /* 0x0000000500117227 */ /* 0x010fe200078e00ff */
[----:B------:R-:W-:-:S03]  /*1f70*/  ISETP.NE.AND P0, PT, R4, 0x1, PT ;  /* 0x000000010400780c */ /* 0x000fc60003f05270 */
[----:B------:R-:W-:-:S03]  /*1f80*/  IMAD.HI.U32 R5, R8, R5, RZ ;  /* 0x0000000508057227 */ /* 0x000fc600078e00ff */
[----:B------:R-:W4:Y:S01]  /*1f90*/  LDC.64 R2, c[0x0][0xb28] ;  /* 0x0002ca00ff027b82 */ /* 0x000f220000000a00 */
[----:B-1----:R-:W-:-:S04]  /*1fa0*/  IMAD.HI.U32 R20, R9, R6, RZ ;  /* 0x0000000609147227 */ /* 0x002fc800078e00ff */
[----:B------:R-:W-:Y:S01]  /*1fb0*/  IMAD.HI.U32 R22, R11, R6, RZ ;  /* 0x000000060b167227 */ /* 0x000fe200078e00ff */
[----:B------:R-:W-:Y:S02]  /*1fc0*/  SHF.R.U32.HI R20, RZ, R7, R20 ;  /* 0x00000007ff147219 */ /* 0x000fe40000011614 */
[-C--:B--2---:R-:W-:Y:S02]  /*1fd0*/  SHF.R.U32.HI R17, RZ, R16.reuse, R17 ;  /* 0x00000010ff117219 */ /* 0x084fe40000011611 */
[----:B------:R-:W-:Y:S02]  /*1fe0*/  SHF.R.U32.HI R5, RZ, R16, R5 ;  /* 0x00000010ff057219 */ /* 0x000fe40000011605 */
[----:B------:R-:W-:Y:S02]  /*1ff0*/  SEL R17, R0, R17, !P0 ;  /* 0x0000001100117207 */ /* 0x000fe40004000000 */
[----:B------:R-:W-:Y:S02]  /*2000*/  SHF.R.U32.HI R22, RZ, R7, R22 ;  /* 0x00000007ff167219 */ /* 0x000fe40000011616 */
[----:B---3--:R-:W-:-:S02]  /*2010*/  ISETP.NE.AND P1, PT, R18, 0x1, PT ;  /* 0x000000011200780c */ /* 0x008fc40003f25270 */
[----:B------:R-:W-:Y:S02]  /*2020*/  SEL R5, R8, R5, !P0 ;  /* 0x0000000508057207 */ /* 0x000fe40004000000 */
[----:B------:R-:W-:Y:S02]  /*2030*/  SEL R19, R9, R20, !P1 ;  /* 0x0000001409137207 */ /* 0x000fe40004800000 */
[----:B------:R-:W-:Y:S01]  /*2040*/  SEL R7, R11, R22, !P1 ;  /* 0x000000160b077207 */ /* 0x000fe20004800000 */
[----:B----4-:R-:W-:-:S04]  /*2050*/  IMAD.HI.U32 R20, R17, R2, RZ ;  /* 0x0000000211147227 */ /* 0x010fc800078e00ff */
[----:B------:R-:W-:Y:S01]  /*2060*/  IMAD.HI.U32 R6, R19, R2, RZ ;  /* 0x0000000213067227 */ /* 0x000fe200078e00ff */
[----:B------:R-:W-:-:S04]  /*2070*/  @P3 SHF.R.U32.HI R17, RZ, R3, R20 ;  /* 0x00000003ff113219 */ /* 0x000fc80000011614 */
[----:B------:R-:W-:Y:S01]  /*2080*/  @P3 SHF.R.U32.HI R19, RZ, R3, R6 ;  /* 0x00000003ff133219 */ /* 0x000fe20000011606 */
[----:B------:R-:W-:-:S04]  /*2090*/  IMAD R17, R72, R17, RZ ;  /* 0x0000001148117224 */ /* 0x000fc800078e02ff */
[----:B------:R-:W-:Y:S01]  /*20a0*/  IMAD R6, R72, R19, RZ ;  /* 0x0000001348067224 */ /* 0x000fe200078e02ff */
[C---:B------:R-:W-:Y:S02]  /*20b0*/  ISETP.GE.AND P0, PT, R5.reuse, R17, PT ;  /* 0x000000110500720c */ /* 0x040fe40003f06270 */
[----:B------:R-:W-:Y:S02]  /*20c0*/  IADD3 R17, PT, PT, -R5, RZ, RZ ;  /* 0x000000ff05117210 */ /* 0x000fe40007ffe1ff */
[----:B------:R-:W-:Y:S01]  /*20d0*/  ISETP.GE.OR P0, PT, R7, R6, P0 ;  /* 0x000000060700720c */ /* 0x000fe20000706670 */
[----:B------:R-:W-:-:S04]  /*20e0*/  IMAD.HI.U32 R6, R5, R2, RZ ;  /* 0x0000000205067227 */ /* 0x000fc800078e00ff */
[----:B------:R-:W-:Y:S01]  /*20f0*/  IMAD R8, R4, R17, R8 ;  /* 0x0000001104087224 */ /* 0x000fe200078e0208 */
[----:B------:R-:W-:-:S04]  /*2100*/  SHF.R.U32.HI R6, RZ, R3, R6 ;  /* 0x00000003ff067219 */ /* 0x000fc80000011606 */
[----:B------:R-:W-:-:S03]  /*2110*/  SEL R6, R5, R6, !P3 ;  /* 0x0000000605067207 */ /* 0x000fc60005800000 */
[----:B------:R-:W-:-:S04]  /*2120*/  @!P0 IMAD.HI.U32 R16, R7, R2, RZ ;  /* 0x0000000207108227 */ /* 0x000fc800078e00ff */
[----:B------:R-:W-:Y:S01]  /*2130*/  IMAD.MOV R2, RZ, RZ, -R6 ;  /* 0x000000ffff027224 */ /* 0x000fe200078e0a06 */
[----:B------:R-:W-:-:S03]  /*2140*/  @!P0 SHF.R.U32.HI R16, RZ, R3, R16 ;  /* 0x00000003ff108219 */ /* 0x000fc60000011610 */
[----:B------:R-:W-:Y:S01]  /*2150*/  IMAD R2, R72, R2, R5 ;  /* 0x0000000248027224 */ /* 0x000fe200078e0205 */
        /* <DEDUP_REMOVED lines=9> */
.L_x_34:
[----:B------:R-:W1:Y:S02]  /*21f0*/  LDCU UR8, c[0x0][0xb30] ;  /* 0x00016600ff0877ac */ /* 0x000e640008000800 */
[----:B-1----:R-:W-:-:S09]  /*2200*/  UISETP.NE.AND UP0, UPT, UR8, 0x1, UPT ;  /* 0x000000010800788c */ /* 0x002fd2000bf05270 */
[----:B------:R-:W-:Y:S05]  /*2210*/  BRA.U UP0, `(.L_x_35) ;  /* 0x0000000100407547 */ /* 0x000fea000b800000 */
[----:B------:R-:W1:Y:S08]  /*2220*/  LDC.64 R4, c[0x0][0xb10] ;  /* 0x0002c400ff047b82 */ /* 0x000e700000000a00 */
[----:B------:R-:W2:Y:S08]  /*2230*/  LDC.64 R2, c[0x0][0xb18] ;  /* 0x0002c600ff027b82 */ /* 0x000eb00000000a00 */
[----:B------:R-:W3:Y:S08]  /*2240*/  LDC R6, c[0x0][0xb20] ;  /* 0x0002c800ff067b82 */ /* 0x000ef00000000800 */
[----:B------:R-:W4:Y:S01]  /*2250*/  LDC R16, c[0x0][0xb0c] ;  /* 0x0002c300ff107b82 */ /* 0x000f220000000800 */
[----:B-1----:R-:W-:-:S05]  /*2260*/  IMAD.HI.U32 R4, R11, R4, RZ ;  /* 0x000000040b047227 */ /* 0x002fca00078e00ff */
[----:B------:R-:W-:Y:S01]  /*2270*/  SHF.R.U32.HI R4, RZ, R5, R4 ;  /* 0x00000005ff047219 */ /* 0x000fe20000011604 */
[----:B--2---:R-:W-:Y:S01]  /*2280*/  IMAD.HI.U32 R3, R8, R3, RZ ;  /* 0x0000000308037227 */ /* 0x004fe200078e00ff */
[----:B------:R-:W-:-:S04]  /*2290*/  ISETP.NE.AND P0, PT, R2, 0x1, PT ;  /* 0x000000010200780c */ /* 0x000fc80003f05270 */
[----:B---3--:R-:W-:-:S04]  /*22a0*/  SHF.R.U32.HI R3, RZ, R6, R3 ;  /* 0x00000006ff037219 */ /* 0x008fc80000011603 */
[----:B------:R-:W-:Y:S02]  /*22b0*/  SEL R3, R8, R3, !P0 ;  /* 0x0000000308037207 */ /* 0x000fe40004000000 */
[----:B----4-:R-:W-:-:S04]  /*22c0*/  ISETP.NE.AND P1, PT, R16, 0x1, PT ;  /* 0x000000011000780c */ /* 0x010fc80003f25270 */
[----:B------:R-:W-:-:S05]  /*22d0*/  SEL R4, R11, R4, !P1 ;  /* 0x000000040b047207 */ /* 0x000fca0004800000 */
[----:B------:R-:W-:Y:S02]  /*22e0*/  IMAD.IADD R5, R3, 0x1, -R4 ;  /* 0x0000000103057824 */ /* 0x000fe400078e0a04 */
[----:B------:R-:W-:Y:S02]  /*22f0*/  IMAD.IADD R3, R4, 0x1, -R3 ;  /* 0x0000000104037824 */ /* 0x000fe400078e0a03 */
[----:B------:R-:W-:Y:S02]  /*2300*/  IMAD R11, R5, R16, R11 ;  /* 0x00000010050b7224 */ /* 0x000fe400078e020b */
[----:B------:R-:W-:-:S07]  /*2310*/  IMAD R8, R3, R2, R8 ;  /* 0x0000000203087224 */ /* 0x000fce00078e0208 */
.L_x_35:
[----:B------:R-:W-:Y:S01]  /*2320*/  VIADD R14, R14, 0x1 ;  /* 0x000000010e0e7836 */ /* 0x000fe20000000000 */
[----:B------:R-:W-:Y:S01]  /*2330*/  PLOP3.LUT P1, PT, PT, PT, PT, 0x80, 0x8 ;  /* 0x000000000008781c */ /* 0x000fe20003f2f070 */
[----:B------:R-:W-:Y:S02]  /*2340*/  IMAD.IADD R21, R11, 0x1, R170 ;  /* 0x000000010b157824 */ /* 0x000fe400078e02aa */
[----:B------:R-:W-:Y:S01]  /*2350*/  IMAD.IADD R20, R8, 0x1, R147 ;  /* 0x0000000108147824 */ /* 0x000fe200078e0293 */
[----:B------:R-:W-:-:S04]  /*2360*/  ISETP.NE.AND P0, PT, R14, 0x2, PT ;  /* 0x000000020e00780c */ /* 0x000fc80003f05270 */
[----:B------:R-:W-:Y:S02]  /*2370*/  SEL R2, RZ, 0x1, P0 ;  /* 0x00000001ff027807 */ /* 0x000fe40000000000 */
[----:B------:R-:W-:Y:S02]  /*2380*/  SEL R14, R14, RZ, P0 ;  /* 0x000000ff0e0e7207 */ /* 0x000fe40000000000 */
[----:B------:R-:W-:Y:S01]  /*2390*/  LOP3.LUT R13, R13, R2, RZ, 0x3c, !PT ;  /* 0x000000020d0d7212 */ /* 0x000fe200078e3cff */
[----:B------:R-:W-:Y:S06]  /*23a0*/  @P2 BRA `(.L_x_36) ;  /* 0xfffffff000a02947 */ /* 0x000fec000383ffff */
[----:B------:R-:W-:Y:S01]  /*23b0*/  UIADD3 UR4, UPT, UPT, UR4, 0x60, URZ ;  /* 0x0000006004047890 */ /* 0x000fe2000fffe0ff */
[----:B------:R-:W-:-:S03]  /*23c0*/  SHF.L.U32 R3, R15, 0x1f, RZ ;  /* 0x0000001f0f037819 */ /* 0x000fc600000006ff */
[----:B------:R-:W-:-:S09]  /*23d0*/  ULEA UR5, UR6, UR4, 0x3 ;  /* 0x0000000406057291 */ /* 0x000fd2000f8e18ff */
[----:B------:R-:W1:Y:S02]  /*23e0*/  SYNCS.PHASECHK.TRANS64.TRYWAIT P0, [UR5], R3 ;  /* 0x00000003ff0075a7 */ /* 0x000e640008001105 */
[----:B-1----:R-:W-:Y:S05]  /*23f0*/  @!P0 BRA `(.L_x_37) ;  /* 0x0000006400088947 */ /* 0x002fea0003800000 */
.L_x_120:
[----:B------:R-:W-:-:S04]  /*2400*/  UIADD3 UR6, UPT, UPT, UR6, 0x1, URZ ;  /* 0x0000000106067890 */ /* 0x000fc8000fffe0ff */
[----:B------:R-:W-:-:S04]  /*2410*/  UISETP.NE.AND UP0, UPT, UR6, 0xc, UPT ;  /* 0x0000000c0600788c */ /* 0x000fc8000bf05270 */
[----:B------:R-:W-:Y:S02]  /*2420*/  USEL UR7, URZ, 0x1, UP0 ;  /* 0x00000001ff077887 */ /* 0x000fe40008000000 */
[----:B------:R-:W-:-:S04]  /*2430*/  USEL UR6, UR6, URZ, UP0 ;  /* 0x000000ff06067287 */ /* 0x000fc80008000000 */
[----:B------:R-:W-:Y:S01]  /*2440*/  ULEA UR5, UR6, UR4, 0x3 ;  /* 0x0000000406057291 */ /* 0x000fe2000f8e18ff */
[----:B------:R-:W-:-:S04]  /*2450*/  LOP3.LUT R2, R15, UR7, RZ, 0x3c, !PT ;  /* 0x000000070f027c12 */ /* 0x000fc8000f8e3cff */
[----:B-1----:R-:W-:-:S04]  /*2460*/  SHF.L.U32 R3, R2, 0x1f, RZ ;  /* 0x0000001f02037819 */ /* 0x002fc800000006ff */
[----:B------:R-:W1:Y:S02]  /*2470*/  SYNCS.PHASECHK.TRANS64.TRYWAIT P0, [UR5], R3 ;  /* 0x00000003ff0075a7 */ /* 0x000e640008001105 */
[----:B-1----:R-:W-:Y:S05]  /*2480*/  @!P0 BRA `(.L_x_38) ;  /* 0x0000006000fc8947 */ /* 0x002fea0003800000 */
.L_x_122:
        /* <DEDUP_REMOVED lines=9> */
.L_x_124:
        /* <DEDUP_REMOVED lines=9> */
.L_x_126:
        /* <DEDUP_REMOVED lines=9> */
.L_x_128:
        /* <DEDUP_REMOVED lines=9> */
.L_x_130:
        /* <DEDUP_REMOVED lines=9> */
.L_x_132:
        /* <DEDUP_REMOVED lines=9> */
.L_x_134:
        /* <DEDUP_REMOVED lines=9> */
.L_x_136:
        /* <DEDUP_REMOVED lines=9> */
.L_x_138:
        /* <DEDUP_REMOVED lines=9> */
.L_x_140:
[----:B------:R-:W-:-:S04]  /*29a0*/  UIADD3 UR6, UPT, UPT, UR6, 0x1, URZ ;  /* 0x0000000106067890 */ /* 0x000fc8000fffe0ff */
[----:B------:R-:W-:-:S04]  /*29b0*/  UISETP.NE.AND UP0, UPT, UR6, 0xc, UPT ;  /* 0x0000000c0600788c */ /* 0x000fc8000bf05270 */
[----:B------:R-:W-:Y:S02]  /*29c0*/  USEL UR5, URZ, 0x1, UP0 ;  /* 0x00000001ff057887 */ /* 0x000fe40008000000 */
[----:B------:R-:W-:-:S04]  /*29d0*/  USEL UR6, UR6, URZ, UP0 ;  /* 0x000000ff06067287 */ /* 0x000fc80008000000 */
[----:B------:R-:W-:Y:S01]  /*29e0*/  ULEA UR6, UR6, UR4, 0x3 ;  /* 0x0000000406067291 */ /* 0x000fe2000f8e18ff */
[----:B-1----:R-:W-:-:S04]  /*29f0*/  LOP3.LUT R3, R2, UR5, RZ, 0x3c, !PT ;  /* 0x0000000502037c12 */ /* 0x002fc8000f8e3cff */
[----:B------:R-:W-:Y:S01]  /*2a00*/  SHF.L.U32 R3, R3, 0x1f, RZ ;  /* 0x0000001f03037819 */ /* 0x000fe200000006ff */
[----:B----4-:R-:W-:-:S07]  /*2a10*/  IMAD.U32 R0, RZ, RZ, UR6 ;  /* 0x00000006ff007e24 */ /* 0x010fce000f8e00ff */
.L_x_48:
[----:B-1----:R1:W2:Y:S02]  /*2a20*/  SYNCS.PHASECHK.TRANS64.TRYWAIT P0, [R0+URZ], R3 ;  /* 0x00000003000075a7 */ /* 0x0022a400080011ff */
[----:B--2---:R-:W-:Y:S05]  /*2a30*/  @!P0 NANOSLEEP.SYNCS 0x989680 ;  /* 0x009896800000895d */ /* 0x004fea0003900000 */
[----:B------:R-:W2:Y:S02]  /*2a40*/  @!P0 SYNCS.PHASECHK.TRANS64 P0, [R0+URZ], R3 ;  /* 0x00000003000085a7 */ /* 0x000ea400080010ff */
[----:B--2---:R-:W-:Y:S05]  /*2a50*/  @P0 EXIT ;  /* 0x000000000000094d */ /* 0x004fea0003800000 */
[----:B------:R-:W-:Y:S05]  /*2a60*/  BRA `(.L_x_48) ;  /* 0xfffffffc00ec7947 */ /* 0x000fea000383ffff */
.L_x_18:
[----:B------:R-:W-:-:S04]  /*2a70*/  UISETP.NE.AND UP1, UPT, UR37, URZ, UPT ;  /* 0x000000ff2500728c */ /* 0x000fc8000bf25270 */
[----:B------:R-:W-:-:S09]  /*2a80*/  UISETP.NE.OR UP1, UPT, UR8, 0x1, UP1 ;  /* 0x000000010800788c */ /* 0x000fd20008f25670 */
[----:B------:R-:W-:Y:S05]  /*2a90*/  BRA.U UP1, `(.L_x_49) ;  /* 0x0000000501487547 */ /* 0x000fea000b800000 */
[----:B------:R-:W-:Y:S01]  /*2aa0*/  ISETP.NE.AND P2, PT, R2, RZ, PT ;  /* 0x000000ff0200720c */ /* 0x000fe20003f45270 */
[----:B------:R-:W-:Y:S01]  /*2ab0*/  IMAD.MOV.U32 R12, RZ, RZ, 0x1 ;  /* 0x00000001ff0c7424 */ /* 0x000fe200078e00ff */
[----:B------:R-:W-:Y:S02]  /*2ac0*/  CS2R R10, SRZ ;  /* 0x00000000000a7805 */ /* 0x000fe4000001ff00 */
[----:B------:R-:W-:Y:S01]  /*2ad0*/  CS2R R8, SRZ ;  /* 0x0000000000087805 */ /* 0x000fe2000001ff00 */
[----:B------:R-:W-:Y:S01]  /*2ae0*/  UMOV UR4, 0x400 ;  /* 0x0000040000047882 */ /* 0x000fe20000000000 */
[----:B------:R-:W-:Y:S01]  /*2af0*/  UMOV UR6, URZ ;  /* 0x000000ff00067c82 */ /* 0x000fe20008000000 */
[----:B------:R-:W-:-:S12]  /*2b00*/  ULEA UR37, UR37, UR4, 0x18 ;  /* 0x0000000425257291 */ /* 0x000fd8000f8ec0ff */
.L_x_53:
[----:B------:R-:W-:Y:S02]  /*2b10*/  LEA R0, R8, UR37, 0x3 ;  /* 0x0000002508007c11 */ /* 0x000fe4000f8e18ff */
[----:B------:R-:W-:-:S03]  /*2b20*/  SHF.L.U32 R5, R9, 0x1f, RZ ;  /* 0x0000001f09057819 */ /* 0x000fc600000006ff */
[----:B------:R-:W-:Y:S01]  /*2b30*/  VIADD R4, R0, 0x160 ;  /* 0x0000016000047836 */ /* 0x000fe20000000000 */
[----:B------:R-:W1:Y:S02]  /*2b40*/  SYNCS.PHASECHK.TRANS64.TRYWAIT P0, [R0+URZ+0x150], R5 ;  /* 0x00015005000075a7 */ /* 0x000e6400080011ff */
[----:B-1----:R-:W-:Y:S05]  /*2b50*/  @!P0 BRA `(.L_x_50) ;  /* 0x0000006000388947 */ /* 0x002fea0003800000 */
.L_x_141:
[----:B------:R-:W-:Y:S01]  /*2b60*/  ULEA UR5, UR6, UR37, 0x3 ;  /* 0x0000002506057291 */ /* 0x000fe2000f8e18ff */
[----:B------:R-:W-:Y:S02]  /*2b70*/  PRMT R4, RZ, 0x654, R4 ;  /* 0x00000654ff047816 */ /* 0x000fe40000000004 */
[----:B-1----:R-:W-:Y:S01]  /*2b80*/  SHF.L.U32 R5, R12, 0x1f, RZ ;  /* 0x0000001f0c057819 */ /* 0x002fe200000006ff */
[----:B------:R-:W-:Y:S01]  /*2b90*/  UIADD3 UR4, UPT, UPT, UR5, 0xf0, URZ ;  /* 0x000000f005047890 */ /* 0x000fe2000fffe0ff */
[----:B------:R1:W-:Y:S05]  /*2ba0*/  SYNCS.ARRIVE.TRANS64.RED.A1T0 RZ, [R4+URZ], RZ ;  /* 0x000000ff04ff79a7 */ /* 0x0003ea00081004ff */
[----:B------:R-:W-:Y:S01]  /*2bb0*/  IMAD.U32 R7, RZ, RZ, UR4 ;  /* 0x00000004ff077e24 */ /* 0x000fe2000f8e00ff */
[----:B------:R-:W2:Y:S04]  /*2bc0*/  SYNCS.PHASECHK.TRANS64.TRYWAIT P0, [UR5+0x100], R5 ;  /* 0x00010005ff0075a7 */ /* 0x000ea80008001105 */
[----:B------:R-:W-:Y:S01]  /*2bd0*/  PRMT R6, R2, 0x654, R7 ;  /* 0x0000065402067816 */ /* 0x000fe20000000007 */
[----:B-1----:R-:W-:Y:S01]  /*2be0*/  @!P2 IMAD.MOV.U32 R4, RZ, RZ, 0x10 ;  /* 0x00000010ff04a424 */ /* 0x002fe200078e00ff */
[----:B--2---:R-:W-:Y:S06]  /*2bf0*/  @!P0 BRA `(.L_x_51) ;  /* 0x0000006000248947 */ /* 0x004fec0003800000 */
.L_x_143:
[----:B------:R-:W-:Y:S01]  /*2c00*/  ULEA UR4, UR6, UR37, 0x4 ;  /* 0x0000002506047291 */ /* 0x000fe2000f8e20ff */
[----:B------:R-:W-:Y:S01]  /*2c10*/  SEL R3, R6, R3, !P2 ;  /* 0x0000000306037207 */ /* 0x000fe20005000000 */
[----:B------:R-:W-:Y:S01]  /*2c20*/  UIADD3 UR5, UPT, UPT, UR5, 0xf0, URZ ;  /* 0x000000f005057890 */ /* 0x000fe2000fffe0ff */
[----:B-1----:R-:W-:Y:S01]  /*2c30*/  LEA R0, R11, UR37, 0x3 ;  /* 0x000000250b007c11 */ /* 0x002fe2000f8e18ff */
[----:B------:R-:W-:Y:S01]  /*2c40*/  UIADD3 UR4, UPT, UPT, UR4, 0x180, URZ ;  /* 0x0000018004047890 */ /* 0x000fe2000fffe0ff */
[----:B------:R-:W-:Y:S01]  /*2c50*/  SHF.L.U32 R5, R10, 0x1f, RZ ;  /* 0x0000001f0a057819 */ /* 0x000fe200000006ff */
[----:B------:R1:W-:Y:S01]  /*2c60*/  @!P2 SYNCS.ARRIVE.TRANS64.RED RZ, [R3+URZ], R4 ;  /* 0x0000000403ffa9a7 */ /* 0x0003e200080004ff */
[----:B------:R-:W-:Y:S01]  /*2c70*/  UIADD3 UR6, UPT, UPT, UR6, 0x1, URZ ;  /* 0x0000000106067890 */ /* 0x000fe2000fffe0ff */
[----:B------:R-:W-:-:S03]  /*2c80*/  VIADD R8, R8, 0x1 ;  /* 0x0000000108087836 */ /* 0x000fc60000000000 */
[----:B------:R-:W-:Y:S02]  /*2c90*/  UISETP.NE.AND UP0, UPT, UR6, 0x2, UPT ;  /* 0x000000020600788c */ /* 0x000fe4000bf05270 */
[----:B------:R-:W-:Y:S06]  /*2ca0*/  UGETNEXTWORKID.BROADCAST [UR4], [UR5] ;  /* 0x00000000040073ca */ /* 0x000fec0008000100 */
[----:B------:R-:W-:Y:S01]  /*2cb0*/  USEL UR4, URZ, 0x1, UP0 ;  /* 0x00000001ff047887 */ /* 0x000fe20008000000 */
[----:B------:R-:W-:Y:S01]  /*2cc0*/  ISETP.NE.AND P0, PT, R8, 0x2, PT ;  /* 0x000000020800780c */ /* 0x000fe20003f05270 */
[----:B------:R-:W-:Y:S01]  /*2cd0*/  USEL UR6, UR6, URZ, UP0 ;  /* 0x000000ff06067287 */ /* 0x000fe20008000000 */
[----:B------:R-:W2:Y:S03]  /*2ce0*/  SYNCS.PHASECHK.TRANS64.TRYWAIT P1, [R0+URZ+0xf0], R5 ;  /* 0x0000f005000075a7 */ /* 0x000ea600080211ff */
[----:B------:R-:W-:Y:S01]  /*2cf0*/  LOP3.LUT R12, R12, UR4, RZ, 0x3c, !PT ;  /* 0x000000040c0c7c12 */ /* 0x000fe2000f8e3cff */
[----:B-12---:R-:W-:Y:S07]  /*2d00*/  @!P1 BRA `(.L_x_52) ;  /* 0x0000005c00f89947 */ /* 0x006fee0003800000 */
.L_x_144:
[C---:B------:R-:W-:Y:S01]  /*2d10*/  LEA R4, R11.reuse, UR37, 0x4 ;  /* 0x000000250b047c11 */ /* 0x040fe2000f8e20ff */
[----:B-1----:R-:W-:Y:S01]  /*2d20*/  VIADD R0, R0, 0x100 ;  /* 0x0000010000007836 */ /* 0x002fe20000000000 */
[----:B------:R-:W-:Y:S01]  /*2d30*/  SEL R8, R8, RZ, P0 ;  /* 0x000000ff08087207 */ /* 0x000fe20000000000 */
[----:B------:R-:W-:-:S03]  /*2d40*/  VIADD R11, R11, 0x1 ;  /* 0x000000010b0b7836 */ /* 0x000fc60000000000 */
[----:B------:R-:W1:Y:S01]  /*2d50*/  LDS.128 R4, [R4+0x180] ;  /* 0x0001800004047984 */ /* 0x000e620000000c00 */
[----:B------:R-:W-:Y:S02]  /*2d60*/  PRMT R0, RZ, 0x654, R0 ;  /* 0x00000654ff007816 */ /* 0x000fe40000000000 */
[C---:B------:R-:W-:Y:S01]  /*2d70*/  ISETP.NE.AND P1, PT, R11.reuse, 0x2, PT ;  /* 0x000000020b00780c */ /* 0x040fe20003f25270 */
[----:B------:R-:W-:Y:S01]  /*2d80*/  @!PT LDS RZ, [RZ] ;  /* 0x00000000fffff984 */ /* 0x000fe20000000800 */
[----:B------:R-:W-:Y:S01]  /*2d90*/  @!PT LDS RZ, [RZ] ;  /* 0x00000000fffff984 */ /* 0x000fe20000000800 */
[----:B------:R-:W-:Y:S01]  /*2da0*/  @!PT LDS RZ, [RZ] ;  /* 0x00000000fffff984 */ /* 0x000fe20000000800 */
[----:B------:R-:W-:Y:S01]  /*2db0*/  @!PT LDS RZ, [RZ] ;  /* 0x00000000fffff984 */ /* 0x000fe20000000800 */
[----:B------:R2:W-:Y:S06]  /*2dc0*/  MEMBAR.ALL.CTA ;  /* 0x0000000000007992 */ /* 0x0005ec0000008000 */
[----:B--2---:R-:W2:Y:S01]  /*2dd0*/  FENCE.VIEW.ASYNC.S ;  /* 0x00000000000073c6 */ /* 0x004ea20000000000 */
[----:B------:R-:W-:Y:S01]  /*2de0*/  SEL R11, R11, RZ, P1 ;  /* 0x000000ff0b0b7207 */ /* 0x000fe20000800000 */
[----:B--2---:R2:W-:Y:S01]  /*2df0*/  SYNCS.ARRIVE.TRANS64.RED.A1T0 RZ, [R0+URZ], RZ ;  /* 0x000000ff00ff79a7 */ /* 0x0045e200081004ff */
[----:B-1----:R-:W-:-:S02]  /*2e00*/  LOP3.LUT P3, RZ, R6, 0x1, RZ, 0xc0, !PT ;  /* 0x0000000106ff7812 */ /* 0x002fc4000786c0ff */
[----:B------:R-:W-:-:S04]  /*2e10*/  SEL R5, RZ, 0x1, P1 ;  /* 0x00000001ff057807 */ /* 0x000fc80000800000 */
[----:B------:R-:W-:Y:S02]  /*2e20*/  LOP3.LUT R10, R10, R5, RZ, 0x3c, !PT ;  /* 0x000000050a0a7212 */ /* 0x000fe400078e3cff */
[----:B--2---:R-:W-:-:S04]  /*2e30*/  SEL R0, RZ, 0x1, P0 ;  /* 0x00000001ff007807 */ /* 0x004fc80000000000 */
[----:B------:R-:W-:Y:S01]  /*2e40*/  LOP3.LUT R9, R9, R0, RZ, 0x3c, !PT ;  /* 0x0000000009097212 */ /* 0x000fe200078e3cff */
[----:B------:R-:W-:Y:S06]  /*2e50*/  @P3 BRA `(.L_x_53) ;  /* 0xfffffffc002c3947 */ /* 0x000fec000383ffff */
[----:B------:R-:W-:Y:S01]  /*2e60*/  ULEA UR5, UR6, UR37, 0x3 ;  /* 0x0000002506057291 */ /* 0x000fe2000f8e18ff */
[----:B------:R-:W-:-:S08]  /*2e70*/  SHF.L.U32 R3, R12, 0x1f, RZ ;  /* 0x0000001f0c037819 */ /* 0x000fd000000006ff */
[----:B------:R-:W1:Y:S02]  /*2e80*/  SYNCS.PHASECHK.TRANS64 P0, [UR5+0x100], R3 ;  /* 0x00010003ff0075a7 */ /* 0x000e640008001005 */
[----:B-1----:R-:W-:Y:S05]  /*2e90*/  @P0 BRA `(.L_x_54) ;  /* 0x0000000000080947 */ /* 0x002fea0003800000 */
[----:B------:R-:W1:Y:S02]  /*2ea0*/  SYNCS.PHASECHK.TRANS64.TRYWAIT P0, [UR5+0x100], R3 ;  /* 0x00010003ff0075a7 */ /* 0x000e640008001105 */
[----:B-1----:R-:W-:Y:S05]  /*2eb0*/  @!P0 BRA `(.L_x_55) ;  /* 0x0000005c00a08947 */ /* 0x002fea0003800000 */
.L_x_54:
[----:B------:R-:W-:-:S04]  /*2ec0*/  UIADD3 UR4, UPT, UPT, UR6, 0x1, URZ ;  /* 0x0000000106047890 */ /* 0x000fc8000fffe0ff */
[----:B------:R-:W-:-:S04]  /*2ed0*/  UISETP.NE.AND UP0, UPT, UR4, 0x2, UPT ;  /* 0x000000020400788c */ /* 0x000fc8000bf05270 */
[----:B------:R-:W-:Y:S02]  /*2ee0*/  USEL UR7, URZ, 0x1, UP0 ;  /* 0x00000001ff077887 */ /* 0x000fe40008000000 */
[----:B------:R-:W-:-:S04]  /*2ef0*/  USEL UR4, UR4, URZ, UP0 ;  /* 0x000000ff04047287 */ /* 0x000fc80008000000 */
[----:B------:R-:W-:Y:S01]  /*2f00*/  ULEA UR4, UR4, UR37, 0x3 ;  /* 0x0000002504047291 */ /* 0x000fe2000f8e18ff */
[----:B-1----:R-:W-:-:S04]  /*2f10*/  LOP3.LUT R3, R12, UR7, RZ, 0x3c, !PT ;  /* 0x000000070c037c12 */ /* 0x002fc8000f8e3cff */
[----:B------:R-:W-:-:S04]  /*2f20*/  SHF.L.U32 R0, R3, 0x1f, RZ ;  /* 0x0000001f03007819 */ /* 0x000fc800000006ff */
[----:B------:R-:W1:Y:S02]  /*2f30*/  SYNCS.PHASECHK.TRANS64 P0, [UR4+0x100], R0 ;  /* 0x00010000ff0075a7 */ /* 0x000e640008001004 */
[----:B-1----:R-:W-:Y:S05]  /*2f40*/  @P0 EXIT ;  /* 0x000000000000094d */ /* 0x002fea0003800000 */
[----:B------:R-:W-:Y:S02]  /*2f50*/  SHF.L.U32 R3, R3, 0x1f, RZ ;  /* 0x0000001f03037819 */ /* 0x000fe400000006ff */
[----:B------:R-:W-:-:S07]  /*2f60*/  MOV R0, UR4 ;  /* 0x0000000400007c02 */ /* 0x000fce0008000f00 */
.L_x_56:
[----:B-1----:R1:W2:Y:S02]  /*2f70*/  SYNCS.PHASECHK.TRANS64.TRYWAIT P0, [R0+URZ+0x100], R3 ;  /* 0x00010003000075a7 */ /* 0x0022a400080011ff */
[----:B--2---:R-:W-:Y:S05]  /*2f80*/  @!P0 NANOSLEEP.SYNCS 0x989680 ;  /* 0x009896800000895d */ /* 0x004fea0003900000 */
[----:B------:R-:W2:Y:S02]  /*2f90*/  @!P0 SYNCS.PHASECHK.TRANS64 P0, [R0+URZ+0x100], R3 ;  /* 0x00010003000085a7 */ /* 0x000ea400080010ff */
[----:B--2---:R-:W-:Y:S05]  /*2fa0*/  @P0 EXIT ;  /* 0x000000000000094d */ /* 0x004fea0003800000 */
[----:B------:R-:W-:Y:S05]  /*2fb0*/  BRA `(.L_x_56) ;  /* 0xfffffffc00ec7947 */ /* 0x000fea000383ffff */
.L_x_49:
[----:B------:R-:W-:-:S09]  /*2fc0*/  UISETP.NE.AND UP1, UPT, UR8, URZ, UPT ;  /* 0x000000ff0800728c */ /* 0x000fd2000bf25270 */
[----:B------:R-:W-:Y:S05]  /*2fd0*/  BRA.U UP1, `(.L_x_57) ;  /* 0x0000000d017c7547 */ /* 0x000fea000b800000 */
[----:B------:R-:W-:Y:S01]  /*2fe0*/  UMOV UR4, 0x40 ;  /* 0x0000004000047882 */ /* 0x000fe20000000000 */
[----:B------:R-:W-:Y:S01]  /*2ff0*/  NOP ;  /* 0x0000000000007918 */ /* 0x000fe20000000000 */
[----:B------:R-:W-:Y:S01]  /*3000*/  ULEA UR4, UR37, UR4, 0x18 ;  /* 0x0000000425047291 */ /* 0x000fe2000f8ec0ff */
[----:B------:R-:W-:Y:S02]  /*3010*/  UMOV UR5, 0x400 ;  /* 0x0000040000057882 */ /* 0x000fe40000000000 */
[----:B------:R-:W-:-:S06]  /*3020*/  ULEA UR37, UR37, UR5, 0x18 ;  /* 0x0000000525257291 */ /* 0x000fcc000f8ec0ff */
[----:B------:R-:W1:Y:S02]  /*3030*/  LDS.U8 R0, [UR4+0x1c] ;  /* 0x00001c04ff007984 */ /* 0x000e640008000000 */
[----:B-1----:R-:W-:-:S13]  /*3040*/  ISETP.NE.AND P0, PT, R0, RZ, PT ;  /* 0x000000ff0000720c */ /* 0x002fda0003f05270 */
[----:B------:R-:W-:Y:S05]  /*3050*/  @P0 BRA `(.L_x_58) ;  /* 0x0000000000580947 */ /* 0x000fea0003800000 */
[----:B------:R-:W-:-:S13]  /*3060*/  ELECT P0, URZ, PT ;  /* 0x0000000000ff782f */ /* 0x000fda0003800000 */
[----:B------:R-:W-:Y:S05]  /*3070*/  @!P0 BRA `(.L_x_59) ;  /* 0x0000000000608947 */ /* 0x000fea0003800000 */
[----:B------:R-:W-:Y:S01]  /*3080*/  UMOV UR5, 0x10 ;  /* 0x0000001000057882 */ /* 0x000fe20000000000 */
[----:B------:R-:W-:Y:S01]  /*3090*/  HFMA2 R0, -RZ, RZ, 0, 5.9604644775390625e-08 ;  /* 0x00000001ff007431 */ /* 0x000fe200000001ff */
[----:B------:R-:W-:-:S03]  /*30a0*/  MOV R2, 0xffff ;  /* 0x0000ffff00027802 */ /* 0x000fc60000000f00 */
[----:B------:R-:W-:Y:S04]  /*30b0*/  DEPBAR.LE SB1, 0x36 ;  /* 0x00009d800000791a */ /* 0x000fe80000000000 */
[----:B------:R-:W1:Y:S02]  /*30c0*/  UTCATOMSWS.FIND_AND_SET.ALIGN UP0, UR5, UR5 ;  /* 0x00000005000575e3 */ /* 0x000e640008000800 */
[----:B-1----:R-:W-:Y:S01]  /*30d0*/  MOV R3, UR5 ;  /* 0x0000000500037c02 */ /* 0x002fe20008000f00 */
[----:B------:R-:W-:Y:S06]  /*30e0*/  BRA.U UP0, `(.L_x_60) ;  /* 0x0000000100187547 */ /* 0x000fec000b800000 */
.L_x_61:
[----:B------:R-:W-:Y:S05]  /*30f0*/  NANOSLEEP 0x64 ;  /* 0x000000640000795d */ /* 0x000fea0003800000 */
[----:B------:R-:W-:-:S05]  /*3100*/  UMOV UR5, 0x10 ;  /* 0x0000001000057882 */ /* 0x000fca0000000000 */
[----:B------:R-:W-:Y:S04]  /*3110*/  DEPBAR.LE SB1, 0x36 ;  /* 0x00009d800000791a */ /* 0x000fe80000000000 */
[----:B------:R-:W1:Y:S02]  /*3120*/  UTCATOMSWS.FIND_AND_SET.ALIGN UP0, UR5, UR5 ;  /* 0x00000005000575e3 */ /* 0x000e640008000800 */
[----:B-1----:R-:W-:Y:S01]  /*3130*/  MOV R3, UR5 ;  /* 0x0000000500037c02 */ /* 0x002fe20008000f00 */
[----:B------:R-:W-:Y:S05]  /*3140*/  BRA.U !UP0, `(.L_x_61) ;  /* 0xfffffffd08e87547 */ /* 0x000fea000b83ffff */
.L_x_60:
[-C--:B------:R-:W-:Y:S02]  /*3150*/  SHF.L.U32 R2, R2, R3.reuse, RZ ;  /* 0x0000000302027219 */ /* 0x080fe400000006ff */
[----:B------:R-:W-:Y:S01]  /*3160*/  SHF.L.U32 R0, R0, R3, RZ ;  /* 0x0000000300007219 */ /* 0x000fe200000006ff */
[----:B------:R-:W-:Y:S02]  /*3170*/  IMAD.SHL.U32 R3, R3, 0x20, RZ ;  /* 0x0000002003037824 */ /* 0x000fe400078e00ff */
[----:B------:R1:W-:Y:S04]  /*3180*/  ATOMS.OR RZ, [UR4+0x14], R2 ;  /* 0x00001402ffff798c */ /* 0x0003e8000b000004 */
[----:B------:R1:W-:Y:S04]  /*3190*/  ATOMS.OR RZ, [UR4+0x18], R0 ;  /* 0x00001800ffff798c */ /* 0x0003e8000b000004 */
[----:B------:R1:W-:Y:S01]  /*31a0*/  STS [UR37+0x1a0], R3 ;  /* 0x0001a003ff007988 */ /* 0x0003e20008000825 */
[----:B------:R-:W-:Y:S05]  /*31b0*/  BRA `(.L_x_59) ;  /* 0x0000000000107947 */ /* 0x000fea0003800000 */
.L_x_58:
[----:B------:R-:W-:Y:S02]  /*31c0*/  MOV R0, 0xffffffff ;  /* 0xffffffff00007802 */ /* 0x000fe40000000f00 */
[----:B------:R-:W-:-:S03]  /*31d0*/  MOV R2, 0x3200 ;  /* 0x0000320000027802 */ /* 0x000fc60000000f00 */
[----:B------:R1:W-:Y:S04]  /*31e0*/  STS [UR37+0x1a0], R0 ;  /* 0x0001a000ff007988 */ /* 0x0003e80008000825 */
[----:B-1-3-5:R-:W-:Y:S05]  /*31f0*/  CALL.REL.NOINC `($__internal_1_$__cuda_sm10x_tcgen05_guardrail_trap_phase_invalid_during_alloc) ;  /* 0x00000060005c7944 */ /* 0x02afea0003c00000 */
.L_x_59:
[----:B------:R-:W-:Y:S05]  /*3200*/  WARPSYNC.ALL ;  /* 0x0000000000007948 */ /* 0x000fea0003800000 */
[----:B------:R-:W2:Y:S01]  /*3210*/  S2UR UR6, SR_CgaCtaId ;  /* 0x00000000000679c3 */ /* 0x000ea20000008800 */
[----:B------:R-:W-:Y:S01]  /*3220*/  UMOV UR4, 0x400 ;  /* 0x0000040000047882 */ /* 0x000fe20000000000 */
[----:B------:R-:W-:-:S06]  /*3230*/  NOP ;  /* 0x0000000000007918 */ /* 0x000fcc0000000000 */
[----:B------:R-:W-:Y:S06]  /*3240*/  BAR.ARV 0x6, 0xa0 ;  /* 0x0182800000007b1d */ /* 0x000fec0000002000 */
[----:B------:R-:W4:Y:S01]  /*3250*/  LDCU UR7, c[0x0][0x38c] ;  /* 0x00007180ff0777ac */ /* 0x000f220008000800 */
[----:B------:R-:W-:Y:S01]  /*3260*/  IMAD.MOV.U32 R11, RZ, RZ, 0x1 ;  /* 0x00000001ff0b7424 */ /* 0x000fe200078e00ff */
[----:B------:R-:W-:Y:S01]  /*3270*/  CS2R R8, SRZ ;  /* 0x0000000000087805 */ /* 0x000fe2000001ff00 */
[----:B------:R-:W-:Y:S01]  /*3280*/  IMAD.MOV.U32 R10, RZ, RZ, RZ ;  /* 0x000000ffff0a7224 */ /* 0x000fe200078e00ff */
[----:B------:R-:W-:Y:S01]  /*3290*/  UMOV UR18, URZ ;  /* 0x000000ff00127c82 */ /* 0x000fe20008000000 */
[----:B------:R-:W-:Y:S01]  /*32a0*/  UMOV UR17, URZ ;  /* 0x000000ff00117c82 */ /* 0x000fe20008000000 */
[----:B------:R-:W-:Y:S01]  /*32b0*/  UMOV UR22, 0x0 ;  /* 0x0000000000167882 */ /* 0x000fe20000000000 */
[----:B------:R-:W-:Y:S01]  /*32c0*/  UMOV UR23, 0x8200010 ;  /* 0x0820001000177882 */ /* 0x000fe20000000000 */
[----:B------:R-:W-:Y:S01]  /*32d0*/  UMOV UR20, 0x0 ;  /* 0x0000000000147882 */ /* 0x000fe20000000000 */
[----:B------:R-:W-:Y:S01]  /*32e0*/  UMOV UR21, 0x8200010 ;  /* 0x0820001000157882 */ /* 0x000fe20000000000 */
[----:B--2---:R-:W-:Y:S01]  /*32f0*/  ULEA UR6, UR6, UR4, 0x18 ;  /* 0x0000000406067291 */ /* 0x004fe2000f8ec0ff */
[----:B------:R-:W2:Y:S03]  /*3300*/  LDCU UR4, c[0x0][0x38c] ;  /* 0x00007180ff0477ac */ /* 0x000ea60008000800 */
[----:B------:R-:W-:-:S02]  /*3310*/  UIADD3 UR11, UPT, UPT, UR6, 0x8400, URZ ;  /* 0x00008400060b7890 */ /* 0x000fc4000fffe0ff */
[----:B----4-:R-:W-:-:S03]  /*3320*/  UIADD3 UR7, UPT, UPT, UR7, 0x3f, URZ ;  /* 0x0000003f07077890 */ /* 0x010fc6000fffe0ff */
[----:B-1----:R-:W1:Y:S01]  /*3330*/  LDS R0, [UR6+0x1a0] ;  /* 0x0001a006ff007984 */ /* 0x002e620008000800 */
[----:B------:R-:W-:Y:S02]  /*3340*/  UIADD3 UR12, UPT, UPT, UR6, 0x20400, URZ ;  /* 0x00020400060c7890 */ /* 0x000fe4000fffe0ff */
[----:B------:R-:W-:Y:S02]  /*3350*/  USHF.R.S32.HI UR5, URZ, 0x1f, UR7 ;  /* 0x0000001fff057899 */ /* 0x000fe40008011407 */
[----:B------:R-:W-:Y:S02]  /*3360*/  USHF.R.U32.HI UR11, URZ, 0x4, UR11 ;  /* 0x00000004ff0b7899 */ /* 0x000fe4000801160b */
[----:B------:R-:W-:Y:S02]  /*3370*/  ULEA.HI UR5, UR5, UR7, URZ, 0x6 ;  /* 0x0000000705057291 */ /* 0x000fe4000f8f30ff */
[----:B------:R-:W-:Y:S02]  /*3380*/  USHF.R.U32.HI UR12, URZ, 0x4, UR12 ;  /* 0x00000004ff0c7899 */ /* 0x000fe4000801160c */
[----:B------:R-:W-:-:S02]  /*3390*/  USHF.R.S32.HI UR5, URZ, 0x6, UR5 ;  /* 0x00000006ff057899 */ /* 0x000fc40008011405 */
[----:B------:R-:W-:Y:S02]  /*33a0*/  ULOP3.LUT UR11, UR11, 0x3fff, URZ, 0xc0, !UPT ;  /* 0x00003fff0b0b7892 */ /* 0x000fe4000f8ec0ff */
[----:B------:R-:W-:Y:S02]  /*33b0*/  UISETP.LT.AND UP0, UPT, UR5, 0x1, UPT ;  /* 0x000000010500788c */ /* 0x000fe4000bf01270 */
[----:B------:R-:W-:Y:S02]  /*33c0*/  ULOP3.LUT UR12, UR12, 0x3fff, URZ, 0xc0, !UPT ;  /* 0x00003fff0c0c7892 */ /* 0x000fe4000f8ec0ff */
[----:B------:R-:W-:Y:S02]  /*33d0*/  USEL UR10, UR5, 0x1, !UP0 ;  /* 0x00000001050a7887 */ /* 0x000fe4000c000000 */
[----:B------:R-:W-:Y:S02]  /*33e0*/  ULOP3.LUT UR11, UR11, 0x10000, URZ, 0xfc, !UPT ;  /* 0x000100000b0b7892 */ /* 0x000fe4000f8efcff */
[----:B------:R-:W-:-:S02]  /*33f0*/  ULOP3.LUT UR12, UR12, 0x10000, URZ, 0xfc, !UPT ;  /* 0x000100000c0c7892 */ /* 0x000fc4000f8efcff */
[----:B------:R-:W-:Y:S02]  /*3400*/  UIADD3 UR10, UPT, UPT, -UR10, URZ, URZ ;  /* 0x000000ff0a0a7290 */ /* 0x000fe4000fffe1ff */
[----:B--2---:R-:W-:Y:S01]  /*3410*/  UISETP.GE.AND UP3, UPT, UR4, 0x1, UPT ;  /* 0x000000010400788c */ /* 0x004fe2000bf66270 */
[----:B-1----:R-:W-:-:S15]  /*3420*/  R2UR UR19, R0 ;  /* 0x00000000001372ca */ /* 0x002fde00000e0000 */
.L_x_68:
[----:B------:R-:W-:Y:S02]  /*3430*/  LEA R0, R10, UR6, 0x3 ;  /* 0x000000060a007c11 */ /* 0x000fe4000f8e18ff */
[----:B------:R-:W-:Y:S02]  /*3440*/  SHF.L.U32 R5, R9, 0x1f, RZ ;  /* 0x0000001f09057819 */ /* 0x000fe400000006ff */
[----:B------:R-:W-:Y:S01]  /*3450*/  PLOP3.LUT P0, PT, PT, PT, UP3, 0x80, 0x8 ;  /* 0x000000000008781c */ /* 0x000fe20003f0f038 */
[----:B------:R-:W-:Y:S01]  /*3460*/  VIADD R3, R0, 0x100 ;  /* 0x0000010000037836 */ /* 0x000fe20000000000 */
[----:B-1----:R-:W1:Y:S02]  /*3470*/  SYNCS.PHASECHK.TRANS64.TRYWAIT P1, [R0+URZ+0xf0], R5 ;  /* 0x0000f005000075a7 */ /* 0x002e6400080211ff */
[----:B-1--4-:R-:W-:Y:S09]  /*3480*/  @!P1 BRA `(.L_x_62) ;  /* 0x0000005800449947 */ /* 0x012ff20003800000 */
.L_x_146:
[----:B------:R-:W-:Y:S01]  /*3490*/  LEA R4, R10, UR6, 0x4 ;  /* 0x000000060a047c11 */ /* 0x000fe2000f8e20ff */
[----:B------:R-:W-:Y:S01]  /*34a0*/  @UP3 ULEA UR4, UR17, UR6, 0x3 ;  /* 0x0000000611043291 */ /* 0x000fe2000f8e18ff */
[----:B------:R-:W-:Y:S01]  /*34b0*/  PLOP3.LUT P2, PT, PT, PT, PT, 0x80, 0x8 ;  /* 0x000000000008781c */ /* 0x000fe20003f4f070 */
[----:B------:R-:W-:Y:S01]  /*34c0*/  ULEA UR8, UR18, UR6, 0x3 ;  /* 0x0000000612087291 */ /* 0x000fe2000f8e18ff */
[----:B------:R-:W-:Y:S01]  /*34d0*/  PRMT R3, RZ, 0x654, R3 ;  /* 0x00000654ff037816 */ /* 0x000fe20000000003 */
[----:B------:R-:W-:Y:S01]  /*34e0*/  ULEA UR9, UR18, UR19, 0x7 ;  /* 0x0000001312097291 */ /* 0x000fe2000f8e38ff */
[----:B-1----:R-:W1:Y:S01]  /*34f0*/  LDS.128 R4, [R4+0x180] ;  /* 0x0001800004047984 */ /* 0x002e620000000c00 */
[----:B------:R-:W-:Y:S02]  /*3500*/  @P0 SHF.L.U32 R2, R8, 0x1f, RZ ;  /* 0x0000001f08020819 */ /* 0x000fe400000006ff */
[----:B------:R-:W-:Y:S01]  /*3510*/  SHF.L.U32 R0, R11, 0x1f, RZ ;  /* 0x0000001f0b007819 */ /* 0x000fe200000006ff */
[----:B------:R-:W-:Y:S01]  /*3520*/  @!PT LDS RZ, [RZ] ;  /* 0x00000000fffff984 */ /* 0x000fe20000000800 */
[----:B------:R-:W-:Y:S01]  /*3530*/  @!PT LDS RZ, [RZ] ;  /* 0x00000000fffff984 */ /* 0x000fe20000000800 */
[----:B------:R-:W-:Y:S01]  /*3540*/  @!PT LDS RZ, [RZ] ;  /* 0x00000000fffff984 */ /* 0x000fe20000000800 */
[----:B------:R-:W-:Y:S01]  /*3550*/  @!PT LDS RZ, [RZ] ;  /* 0x00000000fffff984 */ /* 0x000fe20000000800 */
[----:B------:R2:W-:Y:S06]  /*3560*/  MEMBAR.ALL.CTA ;  /* 0x0000000000007992 */ /* 0x0005ec0000008000 */
[----:B--2---:R-:W2:Y:S02]  /*3570*/  FENCE.VIEW.ASYNC.S ;  /* 0x00000000000073c6 */ /* 0x004ea40000000000 */
[----:B--2---:R2:W-:Y:S01]  /*3580*/  SYNCS.ARRIVE.TRANS64.RED.A1T0 RZ, [R3+URZ], RZ ;  /* 0x000000ff03ff79a7 */ /* 0x0045e200081004ff */
[----:B------:R2:W4:Y:S01]  /*3590*/  @P0 SYNCS.PHASECHK.TRANS64.TRYWAIT P2, [UR4], R2 ;  /* 0x00000002ff0005a7 */ /* 0x0005220008041104 */
[----:B-1----:R-:W-:Y:S01]  /*35a0*/  LOP3.LUT P1, RZ, R6, 0x1, RZ, 0xc0, !PT ;  /* 0x0000000106ff7812 */ /* 0x002fe2000782c0ff */
[----:B------:R-:W1:Y:S02]  /*35b0*/  SYNCS.PHASECHK.TRANS64.TRYWAIT P0, [UR8+0x130], R0 ;  /* 0x00013000ff0075a7 */ /* 0x000e640008001108 */
[----:B-12-4-:R-:W-:Y:S10]  /*35c0*/  @!P0 BRA `(.L_x_63) ;  /* 0x0000005800088947 */ /* 0x016ff40003800000 */
.L_x_148:
[----:B------:R-:W-:Y:S01]  /*35d0*/  IADD3 R10, PT, PT, R10, 0x1, RZ ;  /* 0x000000010a0a7810 */ /* 0x000fe20007ffe0ff */
[----:B------:R-:W-:Y:S06]  /*35e0*/  BRA.U !UP3, `(.L_x_64) ;  /* 0x000000010b987547 */ /* 0x000fec000b800000 */
[----:B------:R-:W-:Y:S01]  /*35f0*/  UPLOP3.LUT UP4, UPT, UPT, UPT, UPT, 0x40, 0x4 ;  /* 0x000000000004789c */ /* 0x000fe20003f8e870 */
[----:B------:R-:W-:Y:S01]  /*3600*/  UMOV UR16, UR10 ;  /* 0x0000000a00107c82 */ /* 0x000fe20008000000 */
[----:B------:R-:W-:Y:S01]  /*3610*/  UMOV UR15, UR5 ;  /* 0x00000005000f7c82 */ /* 0x000fe20008000000 */
[----:B------:R-:W-:-:S08]  /*3620*/  UMOV UR14, UR17 ;  /* 0x00000011000e7c82 */ /* 0x000fd00008000000 */
.L_x_67:
[----:B------:R-:W-:Y:S02]  /*3630*/  UIADD3 UR16, UPT, UPT, UR16, 0x1, URZ ;  /* 0x0000000110107890 */ /* 0x000fe4000fffe0ff */
[----:B--2---:R-:W-:Y:S02]  /*3640*/  ULEA UR7, UR14, UR6, 0x3 ;  /* 0x000000060e077291 */ /* 0x004fe4000f8e18ff */
[----:B------:R-:W-:Y:S01]  /*3650*/  UISETP.NE.AND UP0, UPT, UR16, URZ, UPT ;  /* 0x000000ff1000728c */ /* 0x000fe2000bf05270 */
[----:B----4-:R-:W-:Y:S10]  /*3660*/  @P2 BRA `(.L_x_65) ;  /* 0x00000000000c2947 */ /* 0x010ff40003800000 */
[----:B-1----:R-:W-:Y:S04]  /*3670*/  SHF.L.U32 R3, R8, 0x1f, RZ ;  /* 0x0000001f08037819 */ /* 0x002fe800000006ff */
[----:B------:R-:W1:Y:S02]  /*3680*/  SYNCS.PHASECHK.TRANS64.TRYWAIT P0, [UR7], R3 ;  /* 0x00000003ff0075a7 */ /* 0x000e640008001107 */
[----:B-1----:R-:W-:Y:S05]  /*3690*/  @!P0 BRA `(.L_x_66) ;  /* 0x0000005400ec8947 */ /* 0x002fea0003800000 */
.L_x_65:
[----:B------:R-:W-:Y:S01]  /*36a0*/  UISETP.NE.AND UP1, UPT, UR15, 0x1, UPT ;  /* 0x000000010f00788c */ /* 0x000fe2000bf25270 */
[----:B------:R-:W-:Y:S01]  /*36b0*/  PLOP3.LUT P2, PT, PT, PT, PT, 0x80, 0x8 ;  /* 0x000000000008781c */ /* 0x000fe20003f4f070 */
[----:B------:R-:W-:Y:S02]  /*36c0*/  UIADD3 UR17, UPT, UPT, UR14, 0x1, URZ ;  /* 0x000000010e117890 */ /* 0x000fe4000fffe0ff */
[----:B------:R-:W-:Y:S02]  /*36d0*/  ULEA UR24, UR14, UR12, 0x9 ;  /* 0x0000000c0e187291 */ /* 0x000fe4000f8e48ff */
[----:B------:R-:W-:Y:S01]  /*36e0*/  UISETP.NE.AND UP2, UPT, UR17, 0xc, UPT ;  /* 0x0000000c1100788c */ /* 0x000fe2000bf45270 */
[----:B------:R-:W-:Y:S01]  /*36f0*/  PLOP3.LUT P0, PT, PT, PT, UP1, 0x80, 0x8 ;  /* 0x000000000008781c */ /* 0x000fe20003f0f018 */
[----:B------:R-:W-:Y:S02]  /*3700*/  ULEA UR26, UR14, UR11, 0x9 ;  /* 0x0000000b0e1a7291 */ /* 0x000fe4000f8e48ff */
[----:B------:R-:W-:Y:S02]  /*3710*/  USEL UR13, URZ, 0x1, UP2 ;  /* 0x00000001ff0d7887 */ /* 0x000fe40009000000 */
[----:B------:R-:W-:Y:S02]  /*3720*/  USEL UR17, UR17, URZ, UP2 ;  /* 0x000000ff11117287 */ /* 0x000fe40009000000 */
[----:B------:R-:W-:Y:S02]  /*3730*/  UIADD3 UR30, UPT, UPT, UR24, 0x2, URZ ;  /* 0x00000002181e7890 */ /* 0x000fe4000fffe0ff */
[----:B------:R-:W-:Y:S01]  /*3740*/  @UP1 ULEA UR4, UR17, UR6, 0x3 ;  /* 0x0000000611041291 */ /* 0x000fe2000f8e18ff */
[----:B------:R-:W-:Y:S01]  /*3750*/  LOP3.LUT R8, R8, UR13, RZ, 0x3c, !PT ;  /* 0x0000000d08087c12 */ /* 0x000fe2000f8e3cff */
[----:B------:R-:W-:Y:S02]  /*3760*/  UIADD3 UR28, UPT, UPT, UR26, 0x2, URZ ;  /* 0x000000021a1c7890 */ /* 0x000fe4000fffe0ff */
[----:B------:R-:W-:Y:S01]  /*3770*/  UIADD3 UR7, UPT, UPT, UR7, 0x60, URZ ;  /* 0x0000006007077890 */ /* 0x000fe2000fffe0ff */
[----:B-1----:R-:W-:Y:S01]  /*3780*/  @P0 SHF.L.U32 R0, R8, 0x1f, RZ ;  /* 0x0000001f08000819 */ /* 0x002fe200000006ff */
[----:B------:R-:W-:Y:S01]  /*3790*/  UMOV UR25, 0x80004020 ;  /* 0x8000402000197882 */ /* 0x000fe20000000000 */
[----:B------:R-:W-:Y:S01]  /*37a0*/  UMOV UR27, 0x80004020 ;  /* 0x80004020001b7882 */ /* 0x000fe20000000000 */
[----:B------:R-:W-:Y:S01]  /*37b0*/  UMOV UR31, 0x80004020 ;  /* 0x80004020001f7882 */ /* 0x000fe20000000000 */
[----:B------:R2:W4:Y:S01]  /*37c0*/  @P0 SYNCS.PHASECHK.TRANS64.TRYWAIT P2, [UR4], R0 ;  /* 0x00000000ff0005a7 */ /* 0x0005220008041104 */
[----:B------:R-:W-:Y:S01]  /*37d0*/  UIADD3 UR15, UPT, UPT, UR15, -0x1, URZ ;  /* 0xffffffff0f0f7890 */ /* 0x000fe2000fffe0ff */
[----:B------:R2:W-:Y:S01]  /*37e0*/  UTCQMMA gdesc[UR26], gdesc[UR24], tmem[UR9], tmem[UR22], idesc[UR23], UP4 ;  /* 0x00ff16181a0075ea */ /* 0x0005e2000a000309 */
[----:B------:R-:W-:Y:S01]  /*37f0*/  UPLOP3.LUT UP4, UPT, UPT, UPT, UPT, 0x80, 0x8 ;  /* 0x000000000008789c */ /* 0x000fe20003f8f070 */
[----:B------:R-:W-:Y:S01]  /*3800*/  UMOV UR29, 0x80004020 ;  /* 0x80004020001d7882 */ /* 0x000fe20000000000 */
[----:B------:R-:W-:Y:S01]  /*3810*/  UMOV UR14, UR17 ;  /* 0x00000011000e7c82 */ /* 0x000fe20008000000 */
[----:B------:R2:W-:Y:S01]  /*3820*/  UTCQMMA gdesc[UR28], gdesc[UR30], tmem[UR9], tmem[UR20], idesc[UR21], UPT ;  /* 0x00ff141e1c0075ea */ /* 0x0005e2000b800309 */
[----:B------:R2:W-:Y:S01]  /*3830*/  UTCBAR [UR7], URZ ;  /* 0x000000ff070073e9 */ /* 0x0005e200080000ff */
[----:B------:R-:W-:Y:S06]  /*3840*/  BRA.U UP0, `(.L_x_67) ;  /* 0xfffffffd00787547 */ /* 0x000fec000b83ffff */
.L_x_64:
[----:B------:R-:W-:Y:S01]  /*3850*/  UIADD3 UR18, UPT, UPT, UR18, 0x1, URZ ;  /* 0x0000000112127890 */ /* 0x000fe2000fffe0ff */
[C---:B------:R-:W-:Y:S01]  /*3860*/  ISETP.NE.AND P0, PT, R10.reuse, 0x2, PT ;  /* 0x000000020a00780c */ /* 0x040fe20003f05270 */
[----:B------:R-:W-:Y:S02]  /*3870*/  UIADD3 UR8, UPT, UPT, UR8, 0x110, URZ ;  /* 0x0000011008087890 */ /* 0x000fe4000fffe0ff */
[----:B------:R-:W-:Y:S01]  /*3880*/  UISETP.NE.AND UP0, UPT, UR18, 0x4, UPT ;  /* 0x000000041200788c */ /* 0x000fe2000bf05270 */
[----:B-12---:R-:W-:Y:S02]  /*3890*/  SEL R0, RZ, 0x1, P0 ;  /* 0x00000001ff007807 */ /* 0x006fe40000000000 */
[----:B------:R-:W-:Y:S01]  /*38a0*/  SEL R10, R10, RZ, P0 ;  /* 0x000000ff0a0a7207 */ /* 0x000fe20000000000 */
[----:B------:R-:W-:Y:S01]  /*38b0*/  USEL UR4, URZ, 0x1, UP0 ;  /* 0x00000001ff047887 */ /* 0x000fe20008000000 */
[----:B------:R-:W-:Y:S01]  /*38c0*/  LOP3.LUT R9, R9, R0, RZ, 0x3c, !PT ;  /* 0x0000000009097212 */ /* 0x000fe200078e3cff */
[----:B------:R-:W-:Y:S01]  /*38d0*/  USEL UR18, UR18, URZ, UP0 ;  /* 0x000000ff12127287 */ /* 0x000fe20008000000 */
[----:B------:R1:W-:Y:S03]  /*38e0*/  UTCBAR [UR8], URZ ;  /* 0x000000ff080073e9 */ /* 0x0003e600080000ff */
[----:B------:R-:W-:Y:S01]  /*38f0*/  LOP3.LUT R11, R11, UR4, RZ, 0x3c, !PT ;  /* 0x000000040b0b7c12 */ /* 0x000fe2000f8e3cff */
[----:B------:R-:W-:Y:S07]  /*3900*/  @P1 BRA `(.L_x_68) ;  /* 0xfffffff800c81947 */ /* 0x000fee000383ffff */
[----:B------:R-:W2:Y:S01]  /*3910*/  S2UR UR4, SR_CgaCtaId ;  /* 0x00000000000479c3 */ /* 0x000ea20000008800 */
[----:B------:R-:W-:Y:S01]  /*3920*/  ELECT P0, URZ, PT ;  /* 0x0000000000ff782f */ /* 0x000fe20003800000 */
[----:B------:R-:W-:Y:S01]  /*3930*/  IMAD.MOV.U32 R0, RZ, RZ, 0x1 ;  /* 0x00000001ff007424 */ /* 0x000fe200078e00ff */
[----:B------:R-:W-:Y:S01]  /*3940*/  UIADD3 UR6, UPT, UPT, UR6, 0x130, URZ ;  /* 0x0000013006067890 */ /* 0x000fe2000fffe0ff */
[----:B------:R-:W-:Y:S01]  /*3950*/  SHF.L.U32 R3, R11, 0x1f, RZ ;  /* 0x0000001f0b037819 */ /* 0x000fe200000006ff */
[----:B------:R-:W-:-:S03]  /*3960*/  UMOV UR5, 0x40 ;  /* 0x0000004000057882 */ /* 0x000fc60000000000 */
[----:B------:R-:W-:Y:S01]  /*3970*/  UVIRTCOUNT.DEALLOC.SMPOOL 0x80 ;  /* 0x000000800000784c */ /* 0x000fe20000000000 */
[----:B--2---:R-:W-:Y:S02]  /*3980*/  ULEA UR4, UR4, UR5, 0x18 ;  /* 0x0000000504047291 */ /* 0x004fe4000f8ec0ff */
[----:B------:R-:W-:-:S07]  /*3990*/  ULEA UR5, UR18, UR6, 0x3 ;  /* 0x0000000612057291 */ /* 0x000fce000f8e18ff */
[----:B------:R2:W-:Y:S02]  /*39a0*/  @P0 STS.U8 [UR4+0x1c], R0 ;  /* 0x00001c00ff000988 */ /* 0x0005e40008000004 */
[----:B------:R-:W3:Y:S02]  /*39b0*/  SYNCS.PHASECHK.TRANS64.TRYWAIT P0, [UR5], R3 ;  /* 0x00000003ff0075a7 */ /* 0x000ee40008001105 */
[----:B--23--:R-:W-:Y:S05]  /*39c0*/  @!P0 BRA `(.L_x_69) ;  /* 0x0000005400388947 */ /* 0x00cfea0003800000 */
.L_x_151:
[----:B------:R-:W-:-:S04]  /*39d0*/  UIADD3 UR7, UPT, UPT, UR18, 0x1, URZ ;  /* 0x0000000112077890 */ /* 0x000fc8000fffe0ff */
[----:B------:R-:W-:-:S04]  /*39e0*/  UISETP.NE.AND UP0, UPT, UR7, 0x4, UPT ;  /* 0x000000040700788c */ /* 0x000fc8000bf05270 */
[----:B-1----:R-:W-:Y:S02]  /*39f0*/  USEL UR8, URZ, 0x1, UP0 ;  /* 0x00000001ff087887 */ /* 0x002fe40008000000 */
[----:B------:R-:W-:-:S04]  /*3a00*/  USEL UR7, UR7, URZ, UP0 ;  /* 0x000000ff07077287 */ /* 0x000fc80008000000 */
[----:B------:R-:W-:Y:S01]  /*3a10*/  ULEA UR5, UR7, UR6, 0x3 ;  /* 0x0000000607057291 */ /* 0x000fe2000f8e18ff */
[----:B------:R-:W-:-:S04]  /*3a20*/  LOP3.LUT R2, R11, UR8, RZ, 0x3c, !PT ;  /* 0x000000080b027c12 */ /* 0x000fc8000f8e3cff */
[----:B--2---:R-:W-:-:S04]  /*3a30*/  SHF.L.U32 R3, R2, 0x1f, RZ ;  /* 0x0000001f02037819 */ /* 0x004fc800000006ff */
[----:B------:R-:W1:Y:S02]  /*3a40*/  SYNCS.PHASECHK.TRANS64.TRYWAIT P0, [UR5], R3 ;  /* 0x00000003ff0075a7 */ /* 0x000e640008001105 */
[----:B-1----:R-:W-:Y:S05]  /*3a50*/  @!P0 BRA `(.L_x_70) ;  /* 0x00000054002c8947 */ /* 0x002fea0003800000 */
.L_x_153:
        /* <DEDUP_REMOVED lines=9> */
.L_x_155:
[----:B------:R-:W-:-:S04]  /*3af0*/  UIADD3 UR7, UPT, UPT, UR7, 0x1, URZ ;  /* 0x0000000107077890 */ /* 0x000fc8000fffe0ff */
[----:B------:R-:W-:-:S04]  /*3b00*/  UISETP.NE.AND UP0, UPT, UR7, 0x4, UPT ;  /* 0x000000040700788c */ /* 0x000fc8000bf05270 */
[----:B------:R-:W-:Y:S02]  /*3b10*/  USEL UR5, URZ, 0x1, UP0 ;  /* 0x00000001ff057887 */ /* 0x000fe40008000000 */
[----:B------:R-:W-:-:S04]  /*3b20*/  USEL UR7, UR7, URZ, UP0 ;  /* 0x000000ff07077287 */ /* 0x000fc80008000000 */
[----:B------:R-:W-:Y:S01]  /*3b30*/  ULEA UR7, UR7, UR6, 0x3 ;  /* 0x0000000607077291 */ /* 0x000fe2000f8e18ff */
[----:B-1----:R-:W-:-:S04]  /*3b40*/  LOP3.LUT R3, R2, UR5, RZ, 0x3c, !PT ;  /* 0x0000000502037c12 */ /* 0x002fc8000f8e3cff */
[----:B------:R-:W-:-:S04]  /*3b50*/  SHF.L.U32 R3, R3, 0x1f, RZ ;  /* 0x0000001f03037819 */ /* 0x000fc800000006ff */
[----:B------:R-:W1:Y:S02]  /*3b60*/  SYNCS.PHASECHK.TRANS64.TRYWAIT P0, [UR7], R3 ;  /* 0x00000003ff0075a7 */ /* 0x000e640008001107 */
[----:B-1----:R-:W-:Y:S05]  /*3b70*/  @!P0 BRA `(.L_x_72) ;  /* 0x0000005400148947 */ /* 0x002fea0003800000 */
.L_x_157:
[----:B------:R-:W-:Y:S01]  /*3b80*/  NOP ;  /* 0x0000000000007918 */ /* 0x000fe20000000000 */
[----:B-1----:R-:W1:Y:S01]  /*3b90*/  LDS R0, [UR4+0x14] ;  /* 0x00001404ff007984 */ /* 0x002e620008000800 */
[----:B------:R-:W-:Y:S01]  /*3ba0*/  ULOP3.LUT UR6, UR19, 0xffff, URZ, 0xc0, !UPT ;  /* 0x0000ffff13067892 */ /* 0x000fe2000f8ec0ff */
[----:B------:R-:W-:Y:S01]  /*3bb0*/  UMOV UR8, 0xffff ;  /* 0x0000ffff00087882 */ /* 0x000fe20000000000 */
[----:B------:R-:W-:Y:S02]  /*3bc0*/  UMOV UR5, 0x1 ;  /* 0x0000000100057882 */ /* 0x000fe40000000000 */
[----:B------:R-:W-:-:S04]  /*3bd0*/  USHF.R.U32.HI UR6, URZ, 0x5, UR6 ;  /* 0x00000005ff067899 */ /* 0x000fc80008011606 */
[----:B------:R-:W-:Y:S02]  /*3be0*/  USHF.L.U32 UR8, UR8, UR6, URZ ;  /* 0x0000000608087299 */ /* 0x000fe400080006ff */
[----:B------:R-:W-:-:S04]  /*3bf0*/  USHF.L.U32 UR5, UR5, UR6, URZ ;  /* 0x0000000605057299 */ /* 0x000fc800080006ff */
[----:B-1----:R-:W-:-:S04]  /*3c00*/  LOP3.LUT R0, R0, UR8, RZ, 0xc0, !PT ;  /* 0x0000000800007c12 */ /* 0x002fc8000f8ec0ff */
[----:B------:R-:W-:-:S13]  /*3c10*/  ISETP.NE.AND P0, PT, R0, UR8, PT ;  /* 0x0000000800007c0c */ /* 0x000fda000bf05270 */
[----:B------:R-:W-:Y:S05]  /*3c20*/  @P0 BRA `(.L_x_73) ;  /* 0x0000000000580947 */ /* 0x000fea0003800000 */
[----:B------:R-:W1:Y:S02]  /*3c30*/  LDS R0, [UR4+0x18] ;  /* 0x00001804ff007984 */ /* 0x000e640008000800 */
[----:B-1----:R-:W-:-:S04]  /*3c40*/  LOP3.LUT R0, R0, UR5, RZ, 0xc0, !PT ;  /* 0x0000000500007c12 */ /* 0x002fc8000f8ec0ff */
[----:B------:R-:W-:-:S13]  /*3c50*/  ISETP.NE.AND P0, PT, R0, UR5, PT ;  /* 0x0000000500007c0c */ /* 0x000fda000bf05270 */
[----:B------:R-:W-:Y:S05]  /*3c60*/  @P0 BRA `(.L_x_74) ;  /* 0x00000000003c0947 */ /* 0x000fea0003800000 */
[----:B------:R-:W1:Y:S01]  /*3c70*/  S2R R2, SR_LANEID ;  /* 0x0000000000027919 */ /* 0x000e620000000000 */
[----:B------:R-:W-:Y:S01]  /*3c80*/  ULOP3.LUT UR8, URZ, UR8, URZ, 0x33, !UPT ;  /* 0x00000008ff087292 */ /* 0x000fe2000f8e33ff */
[----:B------:R-:W-:Y:S01]  /*3c90*/  LOP3.LUT R4, RZ, UR5, RZ, 0x33, !PT ;  /* 0x00000005ff047c12 */ /* 0x000fe2000f8e33ff */
[----:B------:R-:W-:Y:S02]  /*3ca0*/  VOTEU.ANY UR7, UPT, PT ;  /* 0x0000000000077886 */ /* 0x000fe400038e0100 */
[----:B------:R-:W-:Y:S01]  /*3cb0*/  UFLO.U32 UR7, UR7 ;  /* 0x00000007000772bd */ /* 0x000fe200080e0000 */
[----:B------:R-:W2:Y:S01]  /*3cc0*/  REDUX UR5, R4 ;  /* 0x00000000040573c4 */ /* 0x000ea20000000000 */
[----:B------:R-:W-:-:S06]  /*3cd0*/  IMAD.U32 R0, RZ, RZ, UR8 ;  /* 0x00000008ff007e24 */ /* 0x000fcc000f8e00ff */
[----:B------:R3:W-:Y:S01]  /*3ce0*/  UTCATOMSWS.AND URZ, UR8 ;  /* 0x0000000800ff79e3 */ /* 0x0007e20008000000 */
[----:B------:R-:W4:Y:S01]  /*3cf0*/  REDUX UR6, R0 ;  /* 0x00000000000673c4 */ /* 0x000f220000000000 */
[----:B-1----:R-:W-:Y:S01]  /*3d00*/  ISETP.EQ.U32.AND P0, PT, R2, UR7, PT ;  /* 0x0000000702007c0c */ /* 0x002fe2000bf02070 */
[----:B--2---:R-:W-:Y:S01]  /*3d10*/  IMAD.U32 R2, RZ, RZ, UR5 ;  /* 0x00000005ff027e24 */ /* 0x004fe2000f8e00ff */
[----:B----4-:R-:W-:-:S11]  /*3d20*/  MOV R3, UR6 ;  /* 0x0000000600037c02 */ /* 0x010fd60008000f00 */
[----:B------:R3:W-:Y:S04]  /*3d30*/  @P0 ATOMS.AND RZ, [UR4+0x14], R3 ;  /* 0x00001403ffff098c */ /* 0x0007e8000a800004 */
[----:B------:R3:W-:Y:S01]  /*3d40*/  @P0 ATOMS.AND RZ, [UR4+0x18], R2 ;  /* 0x00001802ffff098c */ /* 0x0007e2000a800004 */
[----:B------:R-:W-:Y:S05]  /*3d50*/  BRA `(.L_x_75) ;  /* 0x0000000000147947 */ /* 0x000fea0003800000 */
.L_x_74:
[----:B------:R-:W-:Y:S02]  /*3d60*/  MOV R2, 0x3d80 ;  /* 0x00003d8000027802 */ /* 0x000fe40000000f00 */
[----:B----45:R-:W-:Y:S05]  /*3d70*/  CALL.REL.NOINC `($__internal_0_$__cuda_sm10x_tcgen05_guardrail_trap_col_being_dealloced_not_returned_by_alloc) ;  /* 0x0000005400707944 */ /* 0x030fea0003c00000 */
[----:B------:R-:W-:Y:S05]  /*3d80*/  BRA `(.L_x_75) ;  /* 0x0000000000087947 */ /* 0x000fea0003800000 */
.L_x_73:
[----:B------:R-:W-:Y:S02]  /*3d90*/  MOV R2, 0x3db0 ;  /* 0x00003db000027802 */ /* 0x000fe40000000f00 */
[----:B----45:R-:W-:Y:S05]  /*3da0*/  CALL.REL.NOINC `($__internal_2_$__cuda_sm10x_tcgen05_guardrail_trap_unallocated_columns_being_dealloced) ;  /* 0x00000054007c7944 */ /* 0x030fea0003c00000 */
.L_x_75:
[----:B------:R-:W-:Y:S01]  /*3db0*/  NOP ;  /* 0x0000000000007918 */ /* 0x000fe20000000000 */
[----:B---3--:R-:W-:Y:S05]  /*3dc0*/  EXIT ;  /* 0x000000000000794d */ /* 0x008fea0003800000 */
.L_x_57:
[----:B------:R-:W-:-:S09]  /*3dd0*/  UISETP.NE.OR UP2, UPT, UR8, 0x3, !UP2 ;  /* 0x000000030800788c */ /* 0x000fd2000d745670 */
[----:B------:R-:W-:Y:S05]  /*3de0*/  BRA.U UP2, `(.L_x_76) ;  /* 0x0000000d02407547 */ /* 0x000fea000b800000 */
[----:B------:R-:W1:Y:S01]  /*3df0*/  LDC R0, c[0x0][0xb30] ;  /* 0x0002cc00ff007b82 */ /* 0x000e620000000800 */
[----:B------:R-:W2:Y:S01]  /*3e00*/  LDCU.64 UR8, c[0x0][0x888] ;  /* 0x00011100ff0877ac */ /* 0x000ea20008000a00 */
[----:B------:R-:W-:Y:S02]  /*3e10*/  HFMA2 R29, -RZ, RZ, 0, 0 ;  /* 0x00000000ff1d7431 */ /* 0x000fe400000001ff */
[----:B------:R-:W-:Y:S01]  /*3e20*/  IMAD.MOV.U32 R31, RZ, RZ, 0x1 ;  /* 0x00000001ff1f7424 */ /* 0x000fe200078e00ff */
[----:B------:R-:W-:Y:S01]  /*3e30*/  MOV R23, 0x2000 ;  /* 0x0000200000177802 */ /* 0x000fe20000000f00 */
[----:B------:R-:W4:Y:S01]  /*3e40*/  LDCU.64 UR4, c[0x0][0x890] ;  /* 0x00011200ff0477ac */ /* 0x000f220008000a00 */
[----:B------:R-:W-:Y:S01]  /*3e50*/  IMAD.MOV.U32 R30, RZ, RZ, RZ ;  /* 0x000000ffff1e7224 */ /* 0x000fe200078e00ff */
[----:B------:R-:W3:Y:S01]  /*3e60*/  LDC R19, c[0x0][0x370] ;  /* 0x0000dc00ff137b82 */ /* 0x000ee20000000800 */
[----:B------:R-:W-:Y:S01]  /*3e70*/  UMOV UR7, 0x400 ;  /* 0x0000040000077882 */ /* 0x000fe20000000000 */
[----:B------:R-:W-:-:S02]  /*3e80*/  UPLOP3.LUT UP1, UPT, UPT, UPT, UPT, 0x40, 0x4 ;  /* 0x000000000004789c */ /* 0x000fc40003f2e870 */
[----:B------:R-:W-:-:S04]  /*3e90*/  ULEA UR7, UR37, UR7, 0x18 ;  /* 0x0000000725077291 */ /* 0x000fc8000f8ec0ff */
[----:B------:R-:W3:Y:S01]  /*3ea0*/  LDC R2, c[0x0][0xb0c] ;  /* 0x0002c300ff027b82 */ /* 0x000ee20000000800 */
[----:B------:R-:W-:Y:S02]  /*3eb0*/  UIADD3 UR13, UPT, UPT, UR7, 0xc8, URZ ;  /* 0x000000c8070d7890 */ /* 0x000fe4000fffe0ff */
[----:B--2---:R-:W-:Y:S02]  /*3ec0*/  UISETP.NE.U32.AND UP2, UPT, UR8, URZ, UPT ;  /* 0x000000ff0800728c */ /* 0x004fe4000bf45070 */
[----:B------:R-:W-:Y:S02]  /*3ed0*/  UIADD3 UR17, UPT, UPT, UR7, 0xc0, URZ ;  /* 0x000000c007117890 */ /* 0x000fe4000fffe0ff */
[----:B----4-:R-:W-:Y:S01]  /*3ee0*/  UISETP.NE.U32.AND UP3, UPT, UR4, URZ, UPT ;  /* 0x000000ff0400728c */ /* 0x010fe2000bf65070 */
[----:B------:R-:W2:Y:S01]  /*3ef0*/  LDC R18, c[0x0][0xb20] ;  /* 0x0002c800ff127b82 */ /* 0x000ea20000000800 */
[----:B-1----:R-:W-:Y:S01]  /*3f00*/  ISETP.NE.AND P1, PT, R0, 0x1, PT ;  /* 0x000000010000780c */ /* 0x002fe20003f25270 */
[----:B------:R-:W-:-:S02]  /*3f10*/  UISETP.NE.AND.EX UP2, UPT, UR9, URZ, UPT, UP2 ;  /* 0x000000ff0900728c */ /* 0x000fc4000bf45320 */
[----:B------:R-:W-:Y:S02]  /*3f20*/  UPRMT UR13, UR37, 0x654, UR13 ;  /* 0x00000654250d7896 */ /* 0x000fe4000800000d */
[----:B------:R-:W-:Y:S02]  /*3f30*/  UISETP.NE.AND.EX UP3, UPT, UR5, URZ, UPT, UP3 ;  /* 0x000000ff0500728c */ /* 0x000fe4000bf65330 */
[----:B------:R-:W1:Y:S08]  /*3f40*/  LDC.64 R32, c[0x0][0x348] ;  /* 0x0000d200ff207b82 */ /* 0x000e700000000a00 */
[----:B------:R-:W4:Y:S08]  /*3f50*/  LDC.64 R16, c[0x0][0xb10] ;  /* 0x0002c400ff107b82 */ /* 0x000f300000000a00 */
[----:B------:R-:W1:Y:S08]  /*3f60*/  LDC.64 R6, c[0x0][0xb18] ;  /* 0x0002c600ff067b82 */ /* 0x000e700000000a00 */
[----:B------:R-:W1:Y:S08]  /*3f70*/  LDC.64 R4, c[0x0][0xb28] ;  /* 0x0002ca00ff047b82 */ /* 0x000e700000000a00 */
[----:B--23--:R-:W1:Y:S02]  /*3f80*/  LDC R22, c[0x0][0x374] ;  /* 0x0000dd00ff167b82 */ /* 0x00ce640000000800 */
.L_x_85:
[C---:B------:R-:W-:Y:S02]  /*3f90*/  LEA R0, R30.reuse, UR7, 0x3 ;  /* 0x000000071e007c11 */ /* 0x040fe4000f8e18ff */
[----:B------:R-:W-:Y:S02]  /*3fa0*/  SHF.L.U32 R3, R29, 0x1f, RZ ;  /* 0x0000001f1d037819 */ /* 0x000fe400000006ff */
[----:B------:R-:W-:Y:S02]  /*3fb0*/  LEA R24, R30, UR7, 0x4 ;  /* 0x000000071e187c11 */ /* 0x000fe4000f8e20ff */
[----:B--2---:R-:W2:Y:S02]  /*3fc0*/  SYNCS.PHASECHK.TRANS64.TRYWAIT P0, [R0+URZ+0xf0], R3 ;  /* 0x0000f003000075a7 */ /* 0x004ea400080011ff */
[----:B--2---:R-:W-:Y:S05]  /*3fd0*/  @!P0 BRA `(.L_x_77) ;  /* 0x0000005000148947 */ /* 0x004fea0003800000 */
.L_x_158:
[----:B------:R-:W-:Y:S01]  /*3fe0*/  ISETP.GE.AND P0, PT, R72, 0x1, PT ;  /* 0x000000014800780c */ /* 0x000fe20003f06270 */
[----:B------:R-:W3:Y:S01]  /*3ff0*/  LDS.128 R24, [R24+0x180] ;  /* 0x0001800018187984 */ /* 0x000ee20000000c00 */
[----:B--2---:R-:W-:Y:S01]  /*4000*/  VIADD R0, R0, 0x100 ;  /* 0x0000010000007836 */ /* 0x004fe20000000000 */
[----:B------:R-:W-:Y:S01]  /*4010*/  @!PT LDS RZ, [RZ] ;  /* 0x00000000fffff984 */ /* 0x000fe20000000800 */
[----:B------:R-:W-:Y:S01]  /*4020*/  @!PT LDS RZ, [RZ] ;  /* 0x00000000fffff984 */ /* 0x000fe20000000800 */
[----:B------:R-:W-:Y:S01]  /*4030*/  @!PT LDS RZ, [RZ] ;  /* 0x00000000fffff984 */ /* 0x000fe20000000800 */
[----:B------:R-:W-:Y:S01]  /*4040*/  @!PT LDS RZ, [RZ] ;  /* 0x00000000fffff984 */ /* 0x000fe20000000800 */
[----:B------:R2:W-:Y:S06]  /*4050*/  MEMBAR.ALL.CTA ;  /* 0x0000000000007992 */ /* 0x0005ec0000008000 */
[----:B--2---:R-:W2:Y:S01]  /*4060*/  FENCE.VIEW.ASYNC.S ;  /* 0x00000000000073c6 */ /* 0x004ea20000000000 */
[----:B------:R-:W-:Y:S04]  /*4070*/  PRMT R0, RZ, 0x654, R0 ;  /* 0x00000654ff007816 */ /* 0x000fe80000000000 */
[----:B--2---:R2:W-:Y:S01]  /*4080*/  SYNCS.ARRIVE.TRANS64.RED.A1T0 RZ, [R0+URZ], RZ ;  /* 0x000000ff00ff79a7 */ /* 0x0045e200081004ff */
[----:B---3--:R-:W-:Y:S11]  /*4090*/  LOP3.LUT P3, RZ, R26, 0x1, RZ, 0xc0, !PT ;  /* 0x000000011aff7812 */ /* 0x008ff6000786c0ff */
[----:B------:R-:W-:Y:S02]  /*40a0*/  @!UPT UIADD3 URZ, UPT, UPT, URZ, URZ, URZ ;  /* 0x000000fffffff290 */ /* 0x000fe4000fffe0ff */
[----:B------:R-:W-:Y:S02]  /*40b0*/  @P3 MOV R13, R24 ;  /* 0x00000018000d3202 */ /* 0x000fe40000000f00 */
[----:B------:R-:W-:Y:S01]  /*40c0*/  @P3 LOP3.LUT R8, R25, 0xffff, RZ, 0xc0, !PT ;  /* 0x0000ffff19083812 */ /* 0x000fe200078ec0ff */
[----:B--2---:R-:W-:Y:S06]  /*40d0*/  @!P0 BRA `(.L_x_78) ;  /* 0x0000000000a48947 */ /* 0x004fec0003800000 */
[----:B-1----:R-:W-:Y:S01]  /*40e0*/  IMAD.HI.U32 R35, R22, R7, RZ ;  /* 0x0000000716237227 */ /* 0x002fe200078e00ff */
[----:B------:R-:W-:Y:S02]  /*40f0*/  ISETP.NE.AND P0, PT, R6, 0x1, PT ;  /* 0x000000010600780c */ /* 0x000fe40003f05270 */
[----:B------:R-:W-:Y:S01]  /*4100*/  ISETP.NE.AND P2, PT, R72, 0x1, PT ;  /* 0x000000014800780c */ /* 0x000fe20003f45270 */
[----:B----4-:R-:W-:Y:S01]  /*4110*/  IMAD.HI.U32 R34, R19, R16, RZ ;  /* 0x0000001013227227 */ /* 0x010fe200078e00ff */
[----:B------:R-:W-:Y:S02]  /*4120*/  SHF.R.U32.HI R35, RZ, R18, R35 ;  /* 0x00000012ff237219 */ /* 0x000fe40000011623 */
[----:B------:R-:W-:Y:S01]  /*4130*/  ISETP.NE.AND P4, PT, R2, 0x1, PT ;  /* 0x000000010200780c */ /* 0x000fe20003f85270 */
[----:B------:R-:W-:Y:S01]  /*4140*/  IMAD.HI.U32 R36, R13, R16, RZ ;  /* 0x000000100d247227 */ /* 0x000fe200078e00ff */
[----:B------:R-:W-:Y:S02]  /*4150*/  SHF.R.U32.HI R34, RZ, R17, R34 ;  /* 0x00000011ff227219 */ /* 0x000fe40000011622 */
[----:B------:R-:W-:Y:S01]  /*4160*/  SEL R3, R22, R35, !P0 ;  /* 0x0000002316037207 */ /* 0x000fe20004000000 */
[C---:B------:R-:W-:Y:S01]  /*4170*/  IMAD.HI.U32 R35, R8.reuse, R7, RZ ;  /* 0x0000000708237227 */ /* 0x040fe200078e00ff */
[----:B------:R-:W-:Y:S02]  /*4180*/  SEL R11, R19, R34, !P4 ;  /* 0x00000022130b7207 */ /* 0x000fe40006000000 */
[----:B------:R-:W-:Y:S01]  /*4190*/  SHF.R.U32.HI R36, RZ, R17, R36 ;  /* 0x00000011ff247219 */ /* 0x000fe20000011624 */
[----:B------:R-:W-:Y:S01]  /*41a0*/  IMAD.HI.U32 R38, R3, R4, RZ ;  /* 0x0000000403267227 */ /* 0x000fe200078e00ff */
[----:B------:R-:W-:Y:S03]  /*41b0*/  SHF.R.U32.HI R35, RZ, R18, R35 ;  /* 0x00000012ff237219 */ /* 0x000fe60000011623 */
[----:B------:R-:W-:Y:S01]  /*41c0*/  IMAD.HI.U32 R34, R11, R4, RZ ;  /* 0x000000040b227227 */ /* 0x000fe200078e00ff */
[----:B------:R-:W-:Y:S02]  /*41d0*/  @P2 SHF.R.U32.HI R3, RZ, R5, R38 ;  /* 0x00000005ff032219 */ /* 0x000fe40000011626 */
[----:B------:R-:W-:Y:S02]  /*41e0*/  SEL R9, R8, R35, !P0 ;  /* 0x0000002308097207 */ /* 0x000fe40004000000 */
[----:B------:R-:W-:Y:S01]  /*41f0*/  @P2 SHF.R.U32.HI R11, RZ, R5, R34 ;  /* 0x00000005ff0b2219 */ /* 0x000fe20000011622 */
[C---:B------:R-:W-:Y:S01]  /*4200*/  IMAD R10, R72.reuse, R3, RZ ;  /* 0x00000003480a7224 */ /* 0x040fe200078e02ff */
[----:B------:R-:W-:Y:S01]  /*4210*/  SEL R3, R13, R36, !P4 ;  /* 0x000000240d037207 */ /* 0x000fe20006000000 */
[C---:B------:R-:W-:Y:S03]  /*4220*/  IMAD.HI.U32 R14, R9.reuse, R4, RZ ;  /* 0x00000004090e7227 */ /* 0x040fe600078e00ff */
[----:B------:R-:W-:Y:S01]  /*4230*/  ISETP.GE.AND P0, PT, R9, R10, PT ;  /* 0x0000000a0900720c */ /* 0x000fe20003f06270 */
[C---:B------:R-:W-:Y:S01]  /*4240*/  IMAD R12, R72.reuse, R11, RZ ;  /* 0x0000000b480c7224 */ /* 0x040fe200078e02ff */
[-C--:B------:R-:W-:Y:S04]  /*4250*/  SHF.R.U32.HI R14, RZ, R5.reuse, R14 ;  /* 0x00000005ff0e7219 */ /* 0x080fe8000001160e */
[----:B------:R-:W-:Y:S02]  /*4260*/  ISETP.GE.OR P0, PT, R3, R12, P0 ;  /* 0x0000000c0300720c */ /* 0x000fe40000706670 */
[----:B------:R-:W-:Y:S05]  /*4270*/  SEL R15, R9, R14, !P2 ;  /* 0x0000000e090f7207 */ /* 0x000fea0005000000 */
[----:B------:R-:W-:Y:S04]  /*4280*/  IMAD.MOV R14, RZ, RZ, -R15 ;  /* 0x000000ffff0e7224 */ /* 0x000fe800078e0a0f */
[----:B------:R-:W-:Y:S02]  /*4290*/  IMAD R14, R72, R14, R9 ;  /* 0x0000000e480e7224 */ /* 0x000fe400078e0209 */
[C---:B------:R-:W-:Y:S05]  /*42a0*/  @!P0 IMAD.HI.U32 R10, R3.reuse, R4, RZ ;  /* 0x00000004030a8227 */ /* 0x040fea00078e00ff */
[----:B------:R-:W-:Y:S04]  /*42b0*/  @!P0 SHF.R.U32.HI R10, RZ, R5, R10 ;  /* 0x00000005ff0a8219 */ /* 0x000fe8000001160a */
[----:B------:R-:W-:Y:S01]  /*42c0*/  @!P0 SEL R0, R3, R10, !P2 ;  /* 0x0000000a03008207 */ /* 0x000fe20005000000 */
[----:B------:R-:W-:Y:S03]  /*42d0*/  IMAD.MOV R10, RZ, RZ, -R3 ;  /* 0x000000ffff0a7224 */ /* 0x000fe600078e0a03 */
[----:B------:R-:W-:Y:S01]  /*42e0*/  @!P0 IADD3 R15, PT, PT, R15, -R0, RZ ;  /* 0x800000000f0f8210 */ /* 0x000fe20007ffe0ff */
[----:B------:R-:W-:Y:S01]  /*42f0*/  @!P0 IMAD R0, R11, R14, R0 ;  /* 0x0000000e0b008224 */ /* 0x000fe200078e0200 */
[----:B------:R-:W-:Y:S01]  /*4300*/  IADD3 R11, PT, PT, -R9, RZ, RZ ;  /* 0x000000ff090b7210 */ /* 0x000fe20007ffe1ff */
[----:B------:R-:W-:Y:S02]  /*4310*/  IMAD R13, R2, R10, R13 ;  /* 0x0000000a020d7224 */ /* 0x000fe400078e020d */
[----:B------:R-:W-:Y:S02]  /*4320*/  @!P0 IMAD R9, R15, R72, R3 ;  /* 0x000000480f098224 */ /* 0x000fe400078e0203 */
[----:B------:R-:W-:Y:S02]  /*4330*/  @!P0 IMAD.MOV.U32 R3, RZ, RZ, R0 ;  /* 0x000000ffff038224 */ /* 0x000fe400078e0000 */
[----:B------:R-:W-:Y:S02]  /*4340*/  IMAD R8, R6, R11, R8 ;  /* 0x0000000b06087224 */ /* 0x000fe400078e0208 */
[----:B------:R-:W-:Y:S02]  /*4350*/  IMAD R13, R3, R2, R13 ;  /* 0x00000002030d7224 */ /* 0x000fe400078e020d */
[----:B------:R-:W-:Y:S02]  /*4360*/  IMAD R8, R9, R6, R8 ;  /* 0x0000000609087224 */ /* 0x000fe400078e0208 */
.L_x_78:
[----:B------:R-:W-:Y:S05]  /*4370*/  BRA.U UP1, `(.L_x_79) ;  /* 0x0000000101107547 */ /* 0x000fea000b800000 */
[----:B------:R-:W-:Y:S04]  /*4380*/  MOV R0, UR6 ;  /* 0x0000000600007c02 */ /* 0x000fe80008000f00 */
[----:B------:R-:W-:Y:S04]  /*4390*/  SHF.L.U32 R3, R0, 0x1f, RZ ;  /* 0x0000001f00037819 */ /* 0x000fe800000006ff */
[----:B------:R-:W2:Y:S02]  /*43a0*/  SYNCS.PHASECHK.TRANS64.TRYWAIT P0, [UR7+0xe8], R3 ;  /* 0x0000e803ff0075a7 */ /* 0x000ea40008001107 */
[----:B--2---:R-:W-:Y:S05]  /*43b0*/  @!P0 BRA `(.L_x_80) ;  /* 0x0000004c00308947 */ /* 0x004fea0003800000 */
.L_x_79:
[----:B------:R-:W-:Y:S02]  /*43c0*/  R2UR UR19, R21 ;  /* 0x00000000151372ca */ /* 0x000fe400000e0000 */
[----:B------:R-:W-:Y:S02]  /*43d0*/  R2UR UR18, R20 ;  /* 0x00000000141272ca */ /* 0x000fe400000e0000 */
[----:B------:R-:W-:Y:S02]  /*43e0*/  ISETP.NE.U32.AND P2, PT, RZ, UR4, PT ;  /* 0x00000004ff007c0c */ /* 0x000fe4000bf45070 */
[----:B------:R-:W-:Y:S02]  /*43f0*/  SHF.L.U32 R12, R31, 0x1f, RZ ;  /* 0x0000001f1f0c7819 */ /* 0x000fe400000006ff */
[----:B------:R-:W-:Y:S05]  /*4400*/  ISETP.NE.AND.EX P2, PT, RZ, UR5, PT, P2 ;  /* 0x00000005ff007c0c */ /* 0x000fea000bf45320 */
[----:B------:R-:W-:Y:S02]  /*4410*/  USHF.L.U32 UR19, UR19, 0x7, URZ ;  /* 0x0000000713137899 */ /* 0x000fe400080006ff */
[----:B------:R-:W-:Y:S01]  /*4420*/  USHF.L.U32 UR18, UR18, 0x7, URZ ;  /* 0x0000000712127899 */ /* 0x000fe200080006ff */
[----:B------:R-:W-:Y:S11]  /*4430*/  BRA.U !UP3, `(.L_x_81) ;  /* 0x000000010b347547 */ /* 0x000ff6000b800000 */
[----:B------:R-:W-:Y:S01]  /*4440*/  UPLOP3.LUT UP0, UPT, UPT, UPT, UP2, 0x80, 0x8 ;  /* 0x000000000008789c */ /* 0x000fe20003f0f020 */
[----:B--2---:R-:W-:Y:S02]  /*4450*/  HFMA2 R0, -RZ, RZ, 0, 5.9604644775390625e-08 ;  /* 0x00000001ff007431 */ /* 0x004fe400000001ff */
[----:B------:R-:W-:Y:S03]  /*4460*/  IMAD.MOV.U32 R171, RZ, RZ, 0x1 ;  /* 0x00000001ffab7424 */ /* 0x000fe600078e00ff */
[----:B------:R-:W-:Y:S05]  /*4470*/  PLOP3.LUT P0, PT, PT, PT, UP0, 0x80, 0x8 ;  /* 0x000000000008781c */ /* 0x000fea0003f0f008 */
[----:B------:R-:W2:Y:S01]  /*4480*/  @UP0 LDCU.64 UR10, c[0x0][0x888] ;  /* 0x00011100ff0a07ac */ /* 0x000ea20008000a00 */
[----:B------:R-:W-:Y:S07]  /*4490*/  @UP0 UIMAD UR8, UR36, UR4, URZ ;  /* 0x00000004240802a4 */ /* 0x000fee000f8e02ff */
[----:B------:R-:W-:Y:S01]  /*44a0*/  @!P0 PRMT R171, R0, 0x7610, R171 ;  /* 0x0000761000ab8816 */ /* 0x000fe200000000ab */
[----:B--2---:R-:W-:Y:S03]  /*44b0*/  @UP0 UIMAD.WIDE UR10, UR8, 0x4, UR10 ;  /* 0x00000004080a08a5 */ /* 0x004fe6000f8e020a */
[----:B------:R-:W2:Y:S03]  /*44c0*/  @!UP0 LDCU UR8, c[0x0][0x880] ;  /* 0x00011000ff0887ac */ /* 0x000ea60008000800 */
[----:B------:R-:W-:Y:S01]  /*44d0*/  IMAD.U32 R10, RZ, RZ, UR10 ;  /* 0x0000000aff0a7e24 */ /* 0x000fe2000f8e00ff */
[----:B------:R-:W-:Y:S05]  /*44e0*/  MOV R11, UR11 ;  /* 0x0000000b000b7c02 */ /* 0x000fea0008000f00 */
[----:B-----5:R3:W5:Y:S02]  /*44f0*/  @P0 LDG.E R81, desc[UR46][R10.64] ;  /* 0x0000002e0a510981 */ /* 0x020764000c1e1900 */
[----:B--23--:R-:W-:Y:S07]  /*4500*/  @!P0 IMAD.U32 R81, RZ, RZ, UR8 ;  /* 0x00000008ff518e24 */ /* 0x00cfee000f8e00ff */
.L_x_81:
[----:B-----5:R-:W-:Y:S01]  /*4510*/  @!P2 FSETP.EQ.AND P0, PT, R81, RZ, PT ;  /* 0x000000ff5100a20b */ /* 0x020fe20003f02000 */
[----:B------:R-:W-:Y:S01]  /*4520*/  @!UPT UIADD3 URZ, UPT, UPT, URZ, URZ, URZ ;  /* 0x000000fffffff290 */ /* 0x000fe2000fffe0ff */
[----:B------:R-:W-:Y:S11]  /*4530*/  @!P2 BRA `(.L_x_82) ;  /* 0x000000000014a947 */ /* 0x000ff60003800000 */
[----:B------:R-:W-:Y:S02]  /*4540*/  LOP3.LUT P2, RZ, R171, 0xff, RZ, 0xc0, !PT ;  /* 0x000000ffabff7812 */ /* 0x000fe4000784c0ff */
[----:B------:R-:W-:Y:S04]  /*4550*/  PLOP3.LUT P0, PT, PT, PT, UP0, 0x80, 0x8 ;  /* 0x000000000008781c */ /* 0x000fe80003f0f008 */
[----:B------:R-:W-:Y:S07]  /*4560*/  PLOP3.LUT P0, PT, P0, PT, PT, 0x8, 0x80 ;  /* 0x000000000080781c */ /* 0x000fee000070e170 */
[----:B------:R-:W-:Y:S11]  /*4570*/  @P2 FSETP.EQ.AND P0, PT, R81, RZ, PT ;  /* 0x000000ff5100220b */ /* 0x000ff60003f02000 */
[----:B------:R-:W-:Y:S02]  /*4580*/  @!UPT UIADD3 URZ, UPT, UPT, URZ, URZ, URZ ;  /* 0x000000fffffff290 */ /* 0x000fe4000fffe0ff */
.L_x_82:
[----:B------:R-:W3:Y:S01]  /*4590*/  SYNCS.PHASECHK.TRANS64.TRYWAIT P2, [UR7+0xd0], R12 ;  /* 0x0000d00cff0075a7 */ /* 0x000ee20008041107 */
[----:B------:R-:W-:Y:S04]  /*45a0*/  ELECT P4, URZ, PT ;  /* 0x0000000000ff782f */ /* 0x000fe80003880000 */
[----:B------:R-:W-:Y:S11]  /*45b0*/  PLOP3.LUT P4, PT, P0, P4, PT, 0xf2, 0x2f ;  /* 0x00000000002f781c */ /* 0x000ff60000789e72 */
[----:B------:R-:W-:Y:S02]  /*45c0*/  @!UPT UIADD3 URZ, UPT, UPT, URZ, URZ, URZ ;  /* 0x000000fffffff290 */ /* 0x000fe4000fffe0ff */
[----:B-1----:R-:W-:Y:S05]  /*45d0*/  @!P4 IADD3 R21, P0, PT, R32, 0x580, RZ ;  /* 0x000005802015c810 */ /* 0x002fea0007f1e0ff */
[----:B------:R-:W-:Y:S01]  /*45e0*/  @!P4 IMAD.X R20, RZ, RZ, R33, P0 ;  /* 0x000000ffff14c224 */ /* 0x000fe200000e0621 */
[----:B---3--:R-:W-:Y:S07]  /*45f0*/  @!P2 BRA `(.L_x_83) ;  /* 0x0000004800b8a947 */ /* 0x008fee0003800000 */
.L_x_161:
[----:B------:R-:W3:Y:S01]  /*4600*/  LDC.64 R14, c[0x0][0xb10] ;  /* 0x0002c400ff0e7b82 */ /* 0x000ee20000000a00 */
[----:B------:R-:W-:Y:S01]  /*4610*/  @!P4 R2UR UR8, R20 ;  /* 0x000000001408c2ca */ /* 0x000fe200000e0000 */
[----:B------:R-:W-:Y:S01]  /*4620*/  VOTEU.ALL UP1, P4 ;  /* 0x0000000000ff7886 */ /* 0x000fe20002020000 */
[----:B------:R-:W-:Y:S01]  /*4630*/  @!P4 R2UR UR9, R21 ;  /* 0x000000001509c2ca */ /* 0x000fe200000e0000 */
[----:B------:R-:W-:Y:S01]  /*4640*/  UMOV UR10, 0x0 ;  /* 0x00000000000a7882 */ /* 0x000fe20000000000 */
[----:B------:R-:W-:Y:S03]  /*4650*/  UMOV UR11, 0x10000000 ;  /* 0x10000000000b7882 */ /* 0x000fe60000000000 */
[----:B------:R-:W5:Y:S01]  /*4660*/  LDC.64 R10, c[0x0][0xb18] ;  /* 0x0002c600ff0a7b82 */ /* 0x000f620000000a00 */
[----:B------:R-:W-:Y:S01]  /*4670*/  @!UP1 UIADD3 UR16, UPT, UPT, UR7, 0x200, URZ ;  /* 0x0000020007109890 */ /* 0x000fe2000fffe0ff */
[----:B------:R-:W-:Y:S01]  /*4680*/  @P3 SHF.R.U32.HI R28, RZ, 0x10, R25 ;  /* 0x00000010ff1c3819 */ /* 0x000fe20000011619 */
[----:B------:R-:W-:Y:S01]  /*4690*/  VOTEU.ALL UP1, P4 ;  /* 0x0000000000ff7886 */ /* 0x000fe20002020000 */
[----:B------:R-:W-:Y:S01]  /*46a0*/  UMOV UR20, UR36 ;  /* 0x0000002400147c82 */ /* 0x000fe20008000000 */
[----:B------:R-:W-:Y:S03]  /*46b0*/  VIADD R30, R30, 0x1 ;  /* 0x000000011e1e7836 */ /* 0x000fe60000000000 */
[----:B--2---:R-:W2:Y:S01]  /*46c0*/  @!P1 LDC R0, c[0x0][0xb20] ;  /* 0x0002c800ff009b82 */ /* 0x004ea20000000800 */
[----:B------:R-:W-:Y:S01]  /*46d0*/  IMAD.U32 R21, RZ, RZ, UR8 ;  /* 0x00000008ff157e24 */ /* 0x000fe2000f8e00ff */
[----:B------:R-:W-:Y:S06]  /*46e0*/  UPRMT UR8, UR37, 0x654, UR17 ;  /* 0x0000065425087896 */ /* 0x000fec0008000011 */
[----:B-1----:R-:W1:Y:S01]  /*46f0*/  @!P1 LDC R3, c[0x0][0xb0c] ;  /* 0x0002c300ff039b82 */ /* 0x002e620000000800 */
[----:B------:R-:W-:Y:S01]  /*4700*/  IMAD.U32 R20, RZ, RZ, UR9 ;  /* 0x00000009ff147e24 */ /* 0x000fe2000f8e00ff */
[----:B------:R-:W-:Y:S04]  /*4710*/  @!P4 R2UR UR15, R21 ;  /* 0x00000000150fc2ca */ /* 0x000fe800000e0000 */
[----:B------:R-:W-:Y:S01]  /*4720*/  @!P4 R2UR UR14, R20 ;  /* 0x00000000140ec2ca */ /* 0x000fe200000e0000 */
[----:B------:R-:W-:Y:S11]  /*4730*/  @!P4 IMAD.MOV.U32 R20, RZ, RZ, 0x2000 ;  /* 0x00002000ff14c424 */ /* 0x000ff600078e00ff */
[----:B------:R-:W-:Y:S01]  /*4740*/  @!UPT UIADD3 URZ, UPT, UPT, URZ, URZ, URZ ;  /* 0x000000fffffff290 */ /* 0x000fe2000fffe0ff */
[----:B------:R1:W-:Y:S01]  /*4750*/  @!UP1 UTMALDG.3D [UR16], [UR14], desc[UR10] ;  /* 0x00000a100e0095b4 */ /* 0x0003e20008011000 */
[----:B------:R1:W-:Y:S02]  /*4760*/  @!P4 SYNCS.ARRIVE.TRANS64.RED.A0TR RZ, [UR7+0xc0], R20 ;  /* 0x0000c014ffffc9a7 */ /* 0x0003e40008300407 */
[----:B-1----:R-:W-:Y:S01]  /*4770*/  @!P1 ISETP.NE.AND P2, PT, R3, 0x1, PT ;  /* 0x000000010300980c */ /* 0x002fe20003f45270 */
[C---:B---3--:R-:W-:Y:S01]  /*4780*/  @!P1 IMAD.HI.U32 R14, R13.reuse, R14, RZ ;  /* 0x0000000e0d0e9227 */ /* 0x048fe200078e00ff */
[----:B-----5:R-:W-:Y:S03]  /*4790*/  @!P1 ISETP.NE.AND P0, PT, R10, 0x1, PT ;  /* 0x000000010a00980c */ /* 0x020fe60003f05270 */
[C---:B------:R-:W-:Y:S01]  /*47a0*/  @!P1 IMAD.HI.U32 R11, R8.reuse, R11, RZ ;  /* 0x0000000b080b9227 */ /* 0x040fe200078e00ff */
[----:B------:R-:W-:Y:S04]  /*47b0*/  @!P1 SHF.R.U32.HI R14, RZ, R15, R14 ;  /* 0x0000000fff0e9219 */ /* 0x000fe8000001160e */
[----:B--2---:R-:W-:Y:S01]  /*47c0*/  @!P1 SHF.R.U32.HI R9, RZ, R0, R11 ;  /* 0x00000000ff099219 */ /* 0x004fe2000001160b */
[----:B------:R-:W-:Y:S01]  /*47d0*/  SYNCS.ARRIVE.TRANS64.RED.A1T0 RZ, [UR8], RZ ;  /* 0x000000ffffff79a7 */ /* 0x000fe20008100408 */
[----:B------:R-:W-:Y:S02]  /*47e0*/  @!P1 SEL R14, R13, R14, !P2 ;  /* 0x0000000e0d0e9207 */ /* 0x000fe40005000000 */
[----:B------:R-:W-:Y:S01]  /*47f0*/  @!P1 SEL R9, R8, R9, !P0 ;  /* 0x0000000908099207 */ /* 0x000fe20004000000 */
[----:B------:R-:W1:Y:S04]  /*4800*/  SYNCS.PHASECHK.TRANS64.TRYWAIT P5, [UR7+0xd8], R12 ;  /* 0x0000d80cff0075a7 */ /* 0x000e6800080a1107 */
[----:B------:R-:W-:Y:S02]  /*4810*/  @!P1 IMAD.IADD R0, R9, 0x1, -R14 ;  /* 0x0000000109009824 */ /* 0x000fe400078e0a0e */
[----:B------:R-:W-:Y:S02]  /*4820*/  @!P1 IMAD.IADD R9, R14, 0x1, -R9 ;  /* 0x000000010e099824 */ /* 0x000fe400078e0a09 */
[----:B------:R-:W-:Y:S02]  /*4830*/  @!P1 IMAD R13, R0, R3, R13 ;  /* 0x00000003000d9224 */ /* 0x000fe400078e020d */
[----:B------:R-:W-:Y:S01]  /*4840*/  @!P1 IMAD R8, R9, R10, R8 ;  /* 0x0000000a09089224 */ /* 0x000fe200078e0208 */
[----:B-1----:R-:W-:Y:S06]  /*4850*/  @!P5 BRA `(.L_x_84) ;  /* 0x000000480038d947 */ /* 0x002fec0003800000 */
.L_x_163:
[----:B-1----:R-:W-:Y:S01]  /*4860*/  @!P4 IADD3 R3, P0, PT, R32, 0x580, RZ ;  /* 0x000005802003c810 */ /* 0x002fe20007f1e0ff */
[----:B------:R-:W-:Y:S01]  /*4870*/  VOTEU.ALL UP1, P4 ;  /* 0x0000000000ff7886 */ /* 0x000fe20002020000 */
[----:B------:R-:W-:Y:S01]  /*4880*/  UMOV UR20, 0x0 ;  /* 0x0000000000147882 */ /* 0x000fe20000000000 */
[----:B------:R-:W-:Y:S01]  /*4890*/  UMOV UR21, 0x10000000 ;  /* 0x1000000000157882 */ /* 0x000fe20000000000 */
[----:B------:R-:W-:Y:S01]  /*48a0*/  @!P4 R2UR UR9, R3 ;  /* 0x000000000309c2ca */ /* 0x000fe200000e0000 */
[----:B------:R-:W-:Y:S01]  /*48b0*/  @!P4 IMAD.X R0, RZ, RZ, R33, P0 ;  /* 0x000000ffff00c224 */ /* 0x000fe200000e0621 */
[----:B------:R-:W-:Y:S01]  /*48c0*/  @!UP1 UIADD3 UR10, UPT, UPT, UR18, 0x40, URZ ;  /* 0x00000040120a9890 */ /* 0x000fe2000fffe0ff */
[----:B------:R-:W-:Y:S01]  /*48d0*/  ISETP.NE.AND P0, PT, R30, 0x2, PT ;  /* 0x000000021e00780c */ /* 0x000fe20003f05270 */
[----:B------:R-:W-:Y:S01]  /*48e0*/  UMOV UR11, UR19 ;  /* 0x00000013000b7c82 */ /* 0x000fe20008000000 */
[----:B------:R-:W-:Y:S01]  /*48f0*/  UMOV UR12, UR36 ;  /* 0x00000024000c7c82 */ /* 0x000fe20008000000 */
[----:B------:R-:W-:Y:S01]  /*4900*/  @!P4 R2UR UR8, R0 ;  /* 0x000000000008c2ca */ /* 0x000fe200000e0000 */
[----:B------:R-:W-:Y:S01]  /*4910*/  IMAD.IADD R20, R8, 0x1, R147 ;  /* 0x0000000108147824 */ /* 0x000fe200078e0293 */
[----:B------:R-:W-:Y:S01]  /*4920*/  @P3 R2UR UR36, R28 ;  /* 0x000000001c2432ca */ /* 0x000fe200000e0000 */
[----:B------:R-:W-:Y:S01]  /*4930*/  IMAD.IADD R21, R13, 0x1, R170 ;  /* 0x000000010d157824 */ /* 0x000fe200078e02aa */
[----:B------:R-:W-:Y:S02]  /*4940*/  SEL R0, RZ, 0x1, P0 ;  /* 0x00000001ff007807 */ /* 0x000fe40000000000 */
[----:B------:R-:W-:Y:S01]  /*4950*/  LOP3.LUT R31, R31, 0x1, RZ, 0x3c, !PT ;  /* 0x000000011f1f7812 */ /* 0x000fe200078e3cff */
[----:B------:R-:W-:Y:S01]  /*4960*/  IMAD.U32 R10, RZ, RZ, UR9 ;  /* 0x00000009ff0a7e24 */ /* 0x000fe2000f8e00ff */
[----:B------:R-:W-:Y:S01]  /*4970*/  @!UP1 UIADD3 UR9, UPT, UPT, UR7, 0xc8, URZ ;  /* 0x000000c807099890 */ /* 0x000fe2000fffe0ff */
[----:B------:R-:W-:Y:S02]  /*4980*/  LOP3.LUT R29, R29, R0, RZ, 0x3c, !PT ;  /* 0x000000001d1d7212 */ /* 0x000fe400078e3cff */
[----:B------:R-:W-:Y:S02]  /*4990*/  SEL R30, R30, RZ, P0 ;  /* 0x000000ff1e1e7207 */ /* 0x000fe40000000000 */
[----:B------:R-:W-:Y:S01]  /*49a0*/  IMAD.U32 R11, RZ, RZ, UR8 ;  /* 0x00000008ff0b7e24 */ /* 0x000fe2000f8e00ff */
[----:B------:R-:W-:Y:S01]  /*49b0*/  @!P4 R2UR UR14, R10 ;  /* 0x000000000a0ec2ca */ /* 0x000fe200000e0000 */
[----:B------:R-:W-:Y:S01]  /*49c0*/  @!UP1 UIADD3 UR8, UPT, UPT, UR7, 0x2200, URZ ;  /* 0x0000220007089890 */ /* 0x000fe2000fffe0ff */
[----:B------:R-:W-:Y:S02]  /*49d0*/  VOTEU.ALL UP1, P4 ;  /* 0x0000000000ff7886 */ /* 0x000fe40002020000 */
[----:B------:R-:W-:Y:S11]  /*49e0*/  @!P4 R2UR UR15, R11 ;  /* 0x000000000b0fc2ca */ /* 0x000ff600000e0000 */
[----:B------:R-:W-:Y:S02]  /*49f0*/  @!UPT UIADD3 URZ, UPT, UPT, URZ, URZ, URZ ;  /* 0x000000fffffff290 */ /* 0x000fe4000fffe0ff */
[----:B------:R2:W-:Y:S01]  /*4a00*/  @!UP1 UTMALDG.3D [UR8], [UR14], desc[UR20] ;  /* 0x000014080e0095b4 */ /* 0x0005e20008011000 */
[----:B------:R2:W-:Y:S01]  /*4a10*/  @!P4 SYNCS.ARRIVE.TRANS64.RED.A0TR RZ, [UR7+0xc8], R23 ;  /* 0x0000c817ffffc9a7 */ /* 0x0005e20008300407 */
[----:B------:R-:W-:Y:S01]  /*4a20*/  UPLOP3.LUT UP1, UPT, UPT, UPT, UPT, 0x80, 0x8 ;  /* 0x000000000008789c */ /* 0x000fe20003f2f070 */
[----:B------:R-:W-:Y:S01]  /*4a30*/  SYNCS.ARRIVE.TRANS64.RED.A1T0 RZ, [UR13], RZ ;  /* 0x000000ffffff79a7 */ /* 0x000fe2000810040d */
[----:B------:R-:W-:Y:S09]  /*4a40*/  @P3 BRA `(.L_x_85) ;  /* 0xfffffff400503947 */ /* 0x000ff2000383ffff */
[----:B------:R-:W-:-:S04]  /*4a50*/  SHF.L.U32 R3, R31, 0x1f, RZ ;  /* 0x0000001f1f037819 */ /* 0x000fc800000006ff */
[----:B------:R-:W1:Y:S02]  /*4a60*/  SYNCS.PHASECHK.TRANS64.TRYWAIT P0, [UR7+0xd0], R3 ;  /* 0x0000d003ff0075a7 */ /* 0x000e640008001107 */
[----:B-1----:R-:W-:Y:S05]  /*4a70*/  @!P0 BRA `(.L_x_86) ;  /* 0x0000004400c88947 */ /* 0x002fea0003800000 */
.L_x_165:
[----:B-1----:R-:W-:-:S07]  /*4a80*/  MOV R0, UR7 ;  /* 0x0000000700007c02 */ /* 0x002fce0008000f00 */
.L_x_87:
[----:B-1----:R-:W-:-:S04]  /*4a90*/  SHF.L.U32 R3, R31, 0x1f, RZ ;  /* 0x0000001f1f037819 */ /* 0x002fc800000006ff */
[----:B------:R1:W3:Y:S03]  /*4aa0*/  SYNCS.PHASECHK.TRANS64.TRYWAIT P0, [R0+URZ+0xd8], R3 ;  /* 0x0000d803000075a7 */ /* 0x0002e600080011ff */
[----:B---3--:R-:W-:Y:S05]  /*4ab0*/  @!P0 NANOSLEEP.SYNCS 0x989680 ;  /* 0x009896800000895d */ /* 0x008fea0003900000 */
[----:B------:R-:W3:Y:S02]  /*4ac0*/  @!P0 SYNCS.PHASECHK.TRANS64 P0, [R0+URZ+0xd8], R3 ;  /* 0x0000d803000085a7 */ /* 0x000ee400080010ff */
[----:B--23--:R-:W-:Y:S05]  /*4ad0*/  @P0 EXIT ;  /* 0x000000000000094d */ /* 0x00cfea0003800000 */
[----:B------:R-:W-:Y:S05]  /*4ae0*/  BRA `(.L_x_87) ;  /* 0xfffffffc00e87947 */ /* 0x000fea000383ffff */
.L_x_76:
[----:B------:R-:W-:-:S06]  /*4af0*/  UISETP.GE.AND UP1, UPT, UR8, 0x4, UPT ;  /* 0x000000040800788c */ /* 0x000fcc000bf26270 */
[----:B------:R-:W-:-:S13]  /*4b00*/  PLOP3.LUT P0, PT, PT, PT, UP1, 0x80, 0x8 ;  /* 0x000000000008781c */ /* 0x000fda0003f0f018 */
[----:B------:R-:W-:Y:S05]  /*4b10*/  @!P0 EXIT ;  /* 0x000000000000894d */ /* 0x000fea0003800000 */
[----:B------:R-:W-:Y:S01]  /*4b20*/  BAR.SYNC.DEFER_BLOCKING 0x6, 0xa0 ;  /* 0x0182800000007b1d */ /* 0x000fe20000010000 */
[C---:B------:R-:W-:Y:S01]  /*4b30*/  IMAD.SHL.U32 R3, R189.reuse, 0x40, RZ ;  /* 0x00000040bd037824 */ /* 0x040fe200078e00ff */
[C---:B------:R-:W-:Y:S01]  /*4b40*/  LOP3.LUT R193, R189.reuse, 0x60, RZ, 0xc0, !PT ;  /* 0x00000060bdc17812 */ /* 0x040fe200078ec0ff */
[C---:B------:R-:W-:Y:S01]  /*4b50*/  IMAD.SHL.U32 R172, R189.reuse, 0x8, RZ ;  /* 0x00000008bdac7824 */ /* 0x040fe200078e00ff */
[C---:B------:R-:W-:Y:S01]  /*4b60*/  LOP3.LUT R191, R189.reuse, 0x2, RZ, 0xc0, !PT ;  /* 0x00000002bdbf7812 */ /* 0x040fe200078ec0ff */
[----:B------:R-:W-:Y:S01]  /*4b70*/  IMAD.U32 R79, R189, 0x10000, RZ ;  /* 0x00010000bd4f7824 */ /* 0x000fe200078e00ff */
[----:B------:R-:W-:Y:S02]  /*4b80*/  UMOV UR49, 0x400 ;  /* 0x0000040000317882 */ /* 0x000fe40000000000 */
[----:B------:R-:W1:Y:S01]  /*4b90*/  LDC R177, c[0x0][0x370] ;  /* 0x0000dc00ffb17b82 */ /* 0x000e620000000800 */
[----:B------:R-:W-:Y:S01]  /*4ba0*/  ULEA UR49, UR37, UR49, 0x18 ;  /* 0x0000003125317291 */ /* 0x000fe2000f8ec0ff */
[----:B------:R-:W-:Y:S01]  /*4bb0*/  LOP3.LUT R5, R3, 0x180, RZ, 0xc0, !PT ;  /* 0x0000018003057812 */ /* 0x000fe200078ec0ff */
[----:B------:R-:W-:Y:S01]  /*4bc0*/  HFMA2 R195, -RZ, RZ, 0, 0 ;  /* 0x00000000ffc37431 */ /* 0x000fe200000001ff */
[----:B------:R-:W-:Y:S01]  /*4bd0*/  LOP3.LUT R79, R79, 0x600000, RZ, 0xc0, !PT ;  /* 0x006000004f4f7812 */ /* 0x000fe200078ec0ff */
[----:B------:R-:W-:Y:S01]  /*4be0*/  UIADD3 UR4, UPT, UPT, UR49, 0x4200, URZ ;  /* 0x0000420031047890 */ /* 0x000fe2000fffe0ff */
[----:B------:R-:W-:Y:S01]  /*4bf0*/  LOP3.LUT R172, R5, 0x30, R172, 0xf8, !PT ;  /* 0x0000003005ac7812 */ /* 0x000fe200078ef8ac */
[----:B------:R-:W-:Y:S01]  /*4c00*/  IMAD.MOV.U32 R76, RZ, RZ, RZ ;  /* 0x000000ffff4c7224 */ /* 0x000fe200078e00ff */
[----:B------:R-:W2:Y:S01]  /*4c10*/  LDC R74, c[0x0][0xb0c] ;  /* 0x0002c300ff4a7b82 */ /* 0x000ea20000000800 */
[----:B------:R-:W-:-:S02]  /*4c20*/  LOP3.LUT R189, R189, 0x4, RZ, 0xc0, !PT ;  /* 0x00000004bdbd7812 */ /* 0x000fc400078ec0ff */
[----:B------:R-:W-:Y:S02]  /*4c30*/  CS2R R182, SRZ ;  /* 0x0000000000b67805 */ /* 0x000fe4000001ff00 */
[----:B------:R-:W-:Y:S02]  /*4c40*/  LOP3.LUT R172, R172, 0x1e40, R3, 0xf8, !PT ;  /* 0x00001e40acac7812 */ /* 0x000fe400078ef803 */
[----:B------:R-:W-:Y:S02]  /*4c50*/  CS2R R180, SRZ ;  /* 0x0000000000b47805 */ /* 0x000fe4000001ff00 */
[----:B------:R-:W-:Y:S01]  /*4c60*/  IADD3 R188, PT, PT, -R189, 0x2, RZ ;  /* 0x00000002bdbc7810 */ /* 0x000fe20007ffe1ff */
[----:B------:R-:W-:Y:S01]  /*4c70*/  IMAD.MOV R176, RZ, RZ, -R191 ;  /* 0x000000ffffb07224 */ /* 0x000fe200078e0abf */
[----:B------:R-:W-:Y:S01]  /*4c80*/  MOV R192, UR4 ;  /* 0x0000000400c07c02 */ /* 0x000fe20008000f00 */
[----:B------:R-:W4:Y:S01]  /*4c90*/  LDC R174, c[0x0][0xb20] ;  /* 0x0002c800ffae7b82 */ /* 0x000f220000000800 */
[----:B------:R-:W3:Y:S01]  /*4ca0*/  LDS R0, [UR49+0x1a0] ;  /* 0x0001a031ff007984 */ /* 0x000ee20008000800 */
[----:B------:R-:W-:Y:S01]  /*4cb0*/  VIADD R190, R172, UR49 ;  /* 0x00000031acbe7c36 */ /* 0x000fe20008000000 */
[----:B------:R-:W1:Y:S01]  /*4cc0*/  LDCU.64 UR52, c[0x0][0x348] ;  /* 0x00006900ff3477ac */ /* 0x000e620008000a00 */
[----:B------:R-:W-:-:S02]  /*4cd0*/  IMAD.MOV R175, RZ, RZ, -R189 ;  /* 0x000000ffffaf7224 */ /* 0x000fc400078e0abd */
[----:B------:R-:W-:Y:S01]  /*4ce0*/  VIADD R190, R190, 0x200 ;  /* 0x00000200bebe7836 */ /* 0x000fe20000000000 */
[----:B------:R-:W1:Y:S01]  /*4cf0*/  LDCU.64 UR38, c[0x0][0x888] ;  /* 0x00011100ff2677ac */ /* 0x000e620008000a00 */
[----:B------:R-:W1:Y:S01]  /*4d00*/  LDC R73, c[0x0][0xb30] ;  /* 0x0002cc00ff497b82 */ /* 0x000e620000000800 */
[----:B------:R-:W1:Y:S01]  /*4d10*/  LDCU.64 UR44, c[0x0][0x890] ;  /* 0x00011200ff2c77ac */ /* 0x000e620008000a00 */
[----:B------:R-:W-:-:S06]  /*4d20*/  UIADD3 UR48, UPT, UPT, UR49, 0x200, URZ ;  /* 0x0000020031307890 */ /* 0x000fcc000fffe0ff */
[----:B------:R-:W1:Y:S08]  /*4d30*/  LDC.64 R168, c[0x0][0xb10] ;  /* 0x0002c400ffa87b82 */ /* 0x000e700000000a00 */
[----:B------:R-:W1:Y:S08]  /*4d40*/  LDC.64 R70, c[0x0][0xb18] ;  /* 0x0002c600ff467b82 */ /* 0x000e700000000a00 */
[----:B------:R-:W1:Y:S08]  /*4d50*/  LDC.64 R68, c[0x0][0xb28] ;  /* 0x0002ca00ff447b82 */ /* 0x000e700000000a00 */
[----:B------:R-:W1:Y:S01]  /*4d60*/  LDC.64 R166, c[0x0][0x8b0] ;  /* 0x00022c00ffa67b82 */ /* 0x000e620000000a00 */
[----:B---3--:R-:W-:-:S07]  /*4d70*/  IMAD.IADD R79, R0, 0x1, R79 ;  /* 0x00000001004f7824 */ /* 0x008fce00078e024f */
[----:B------:R-:W3:Y:S08]  /*4d80*/  LDC.64 R164, c[0x0][0x8a8] ;  /* 0x00022a00ffa47b82 */ /* 0x000ef00000000a00 */
[----:B--2-4-:R-:W1:Y:S02]  /*4d90*/  LDC R178, c[0x0][0x374] ;  /* 0x0000dd00ffb27b82 */ /* 0x014e640000000800 */
.L_x_114:
[C---:B------:R-:W-:Y:S02]  /*4da0*/  LEA R0, R195.reuse, UR49, 0x3 ;  /* 0x00000031c3007c11 */ /* 0x040fe4000f8e18ff */
[----:B------:R-:W-:Y:S02]  /*4db0*/  SHF.L.U32 R3, R182, 0x1f, RZ ;  /* 0x0000001fb6037819 */ /* 0x000fe400000006ff */
[----:B------:R-:W-:Y:S02]  /*4dc0*/  LEA R16, R195, UR49, 0x4 ;  /* 0x00000031c3107c11 */ /* 0x000fe4000f8e20ff */
[----:B------:R-:W2:Y:S02]  /*4dd0*/  SYNCS.PHASECHK.TRANS64.TRYWAIT P0, [R0+URZ+0xf0], R3 ;  /* 0x0000f003000075a7 */ /* 0x000ea400080011ff */
[----:B-12---:R-:W-:Y:S05]  /*4de0*/  @!P0 BRA `(.L_x_88) ;  /* 0x0000004400048947 */ /* 0x006fea0003800000 */
.L_x_166:
[----:B------:R-:W4:Y:S01]  /*4df0*/  LDC.64 R12, c[0x0][0xb10] ;  /* 0x0002c400ff0c7b82 */ /* 0x000f220000000a00 */
[----:B------:R-:W3:Y:S01]  /*4e00*/  LDS.128 R16, [R16+0x180] ;  /* 0x0001800010107984 */ /* 0x000ee20000000c00 */
[----:B-1----:R-:W-:Y:S01]  /*4e10*/  ISETP.NE.AND P1, PT, R73, 0x1, PT ;  /* 0x000000014900780c */ /* 0x002fe20003f25270 */
[----:B--2---:R-:W-:Y:S01]  /*4e20*/  VIADD R0, R0, 0x100 ;  /* 0x0000010000007836 */ /* 0x004fe20000000000 */
[----:B------:R-:W-:Y:S04]  /*4e30*/  ISETP.GE.AND P0, PT, R72, 0x1, PT ;  /* 0x000000014800780c */ /* 0x000fe80003f06270 */
[----:B------:R-:W1:Y:S01]  /*4e40*/  LDC.64 R10, c[0x0][0xb18] ;  /* 0x0002c600ff0a7b82 */ /* 0x000e620000000a00 */
[----:B------:R-:W-:Y:S01]  /*4e50*/  PRMT R0, RZ, 0x654, R0 ;  /* 0x00000654ff007816 */ /* 0x000fe20000000000 */
[----:B------:R-:W-:Y:S01]  /*4e60*/  @!PT LDS RZ, [RZ] ;  /* 0x00000000fffff984 */ /* 0x000fe20000000800 */
[----:B------:R-:W-:Y:S01]  /*4e70*/  @!PT LDS RZ, [RZ] ;  /* 0x00000000fffff984 */ /* 0x000fe20000000800 */
[----:B------:R-:W-:Y:S01]  /*4e80*/  @!PT LDS RZ, [RZ] ;  /* 0x00000000fffff984 */ /* 0x000fe20000000800 */
[----:B------:R-:W-:Y:S01]  /*4e90*/  @!PT LDS RZ, [RZ] ;  /* 0x00000000fffff984 */ /* 0x000fe20000000800 */
[----:B------:R2:W-:Y:S06]  /*4ea0*/  MEMBAR.ALL.CTA ;  /* 0x0000000000007992 */ /* 0x0005ec0000008000 */
[----:B--2---:R-:W2:Y:S01]  /*4eb0*/  FENCE.VIEW.ASYNC.S ;  /* 0x00000000000073c6 */ /* 0x004ea20000000000 */
[----:B------:R-:W1:Y:S08]  /*4ec0*/  @!P1 LDC R14, c[0x0][0xb20] ;  /* 0x0002c800ff0e9b82 */ /* 0x000e700000000800 */
[----:B------:R-:W1:Y:S01]  /*4ed0*/  @!P1 LDC R9, c[0x0][0xb0c] ;  /* 0x0002c300ff099b82 */ /* 0x000e620000000800 */
[----:B--2---:R2:W-:Y:S01]  /*4ee0*/  SYNCS.ARRIVE.TRANS64.RED.A1T0 RZ, [R0+URZ], RZ ;  /* 0x000000ff00ff79a7 */ /* 0x0045e200081004ff */
[----:B---3--:R-:W-:Y:S04]  /*4ef0*/  LOP3.LUT P4, RZ, R18, 0x1, RZ, 0xc0, !PT ;  /* 0x0000000112ff7812 */ /* 0x008fe8000788c0ff */
[----:B------:R-:W-:Y:S09]  /*4f00*/  P2R R194, PR, RZ, 0x10 ;  /* 0x00000010ffc27803 */ /* 0x000ff20000000000 */
[----:B------:R-:W-:Y:S02]  /*4f10*/  @P4 MOV R77, R16 ;  /* 0x00000010004d4202 */ /* 0x000fe40000000f00 */
[----:B------:R-:W-:Y:S01]  /*4f20*/  @P4 LOP3.LUT R75, R17, 0xffff, RZ, 0xc0, !PT ;  /* 0x0000ffff114b4812 */ /* 0x000fe200078ec0ff */
[----:B--2-4-:R-:W-:Y:S06]  /*4f30*/  @!P0 BRA `(.L_x_89) ;  /* 0x0000000000a48947 */ /* 0x014fec0003800000 */
[----:B------:R-:W-:Y:S01]  /*4f40*/  IMAD.HI.U32 R23, R178, R71, RZ ;  /* 0x00000047b2177227 */ /* 0x000fe200078e00ff */
[----:B------:R-:W-:Y:S02]  /*4f50*/  ISETP.NE.AND P0, PT, R70, 0x1, PT ;  /* 0x000000014600780c */ /* 0x000fe40003f05270 */
[----:B------:R-:W-:Y:S01]  /*4f60*/  ISETP.NE.AND P2, PT, R72, 0x1, PT ;  /* 0x000000014800780c */ /* 0x000fe20003f45270 */
[----:B------:R-:W-:Y:S01]  /*4f70*/  IMAD.HI.U32 R22, R177, R168, RZ ;  /* 0x000000a8b1167227 */ /* 0x000fe200078e00ff */
[----:B------:R-:W-:Y:S02]  /*4f80*/  SHF.R.U32.HI R23, RZ, R174, R23 ;  /* 0x000000aeff177219 */ /* 0x000fe40000011617 */
[----:B------:R-:W-:Y:S01]  /*4f90*/  ISETP.NE.AND P3, PT, R74, 0x1, PT ;  /* 0x000000014a00780c */ /* 0x000fe20003f65270 */
[----:B------:R-:W-:Y:S01]  /*4fa0*/  IMAD.HI.U32 R26, R77, R168, RZ ;  /* 0x000000a84d1a7227 */ /* 0x000fe200078e00ff */
[----:B------:R-:W-:Y:S02]  /*4fb0*/  SHF.R.U32.HI R22, RZ, R169, R22 ;  /* 0x000000a9ff167219 */ /* 0x000fe40000011616 */
[----:B------:R-:W-:Y:S01]  /*4fc0*/  SEL R3, R178, R23, !P0 ;  /* 0x00000017b2037207 */ /* 0x000fe20004000000 */
[----:B------:R-:W-:Y:S01]  /*4fd0*/  IMAD.HI.U32 R23, R75, R71, RZ ;  /* 0x000000474b177227 */ /* 0x000fe200078e00ff */
[----:B------:R-:W-:Y:S02]  /*4fe0*/  SEL R7, R177, R22, !P3 ;  /* 0x00000016b1077207 */ /* 0x000fe40005800000 */
[----:B------:R-:W-:Y:S01]  /*4ff0*/  SHF.R.U32.HI R26, RZ, R169, R26 ;  /* 0x000000a9ff1a7219 */ /* 0x000fe2000001161a */
[-C--:B------:R-:W-:Y:S04]  /*5000*/  IMAD.HI.U32 R22, R3, R68.reuse, RZ ;  /* 0x0000004403167227 */ /* 0x080fe800078e00ff */
[----:B------:R-:W-:Y:S01]  /*5010*/  IMAD.HI.U32 R24, R7, R68, RZ ;  /* 0x0000004407187227 */ /* 0x000fe200078e00ff */
[-C--:B------:R-:W-:Y:S02]  /*5020*/  @P2 SHF.R.U32.HI R3, RZ, R69.reuse, R22 ;  /* 0x00000045ff032219 */ /* 0x080fe40000011616 */
[----:B------:R-:W-:Y:S02]  /*5030*/  SHF.R.U32.HI R22, RZ, R174, R23 ;  /* 0x000000aeff167219 */ /* 0x000fe40000011617 */
[----:B------:R-:W-:Y:S01]  /*5040*/  @P2 SHF.R.U32.HI R7, RZ, R69, R24 ;  /* 0x00000045ff072219 */ /* 0x000fe20000011618 */
[C---:B------:R-:W-:Y:S01]  /*5050*/  IMAD R2, R72.reuse, R3, RZ ;  /* 0x0000000348027224 */ /* 0x040fe200078e02ff */
[----:B------:R-:W-:Y:S02]  /*5060*/  SEL R5, R75, R22, !P0 ;  /* 0x000000164b057207 */ /* 0x000fe40004000000 */
[----:B------:R-:W-:Y:S01]  /*5070*/  SEL R3, R77, R26, !P3 ;  /* 0x0000001a4d037207 */ /* 0x000fe20005800000 */
[----:B------:R-:W-:Y:S01]  /*5080*/  IMAD R4, R72, R7, RZ ;  /* 0x0000000748047224 */ /* 0x000fe200078e02ff */
[C---:B------:R-:W-:Y:S01]  /*5090*/  ISETP.GE.AND P0, PT, R5.reuse, R2, PT ;  /* 0x000000020500720c */ /* 0x040fe20003f06270 */
[----:B------:R-:W-:Y:S03]  /*50a0*/  IMAD.HI.U32 R6, R5, R68, RZ ;  /* 0x0000004405067227 */ /* 0x000fe600078e00ff */
[----:B------:R-:W-:Y:S01]  /*50b0*/  ISETP.GE.OR P0, PT, R3, R4, P0 ;  /* 0x000000040300720c */ /* 0x000fe20000706670 */
[----:B------:R-:W-:Y:S01]  /*50c0*/  IMAD.MOV R4, RZ, RZ, -R3 ;  /* 0x000000ffff047224 */ /* 0x000fe200078e0a03 */
[-C--:B------:R-:W-:Y:S03]  /*50d0*/  SHF.R.U32.HI R6, RZ, R69.reuse, R6 ;  /* 0x00000045ff067219 */ /* 0x080fe60000011606 */
[----:B------:R-:W-:Y:S01]  /*50e0*/  IMAD R77, R74, R4, R77 ;  /* 0x000000044a4d7224 */ /* 0x000fe200078e024d */
[----:B------:R-:W-:Y:S05]  /*50f0*/  SEL R15, R5, R6, !P2 ;  /* 0x00000006050f7207 */ /* 0x000fea0005000000 */
[----:B------:R-:W-:Y:S02]  /*5100*/  IMAD.MOV R6, RZ, RZ, -R15 ;  /* 0x000000ffff067224 */ /* 0x000fe400078e0a0f */
[C---:B------:R-:W-:Y:S04]  /*5110*/  @!P0 IMAD.HI.U32 R2, R3.reuse, R68, RZ ;  /* 0x0000004403028227 */ /* 0x040fe800078e00ff */
[----:B------:R-:W-:Y:S01]  /*5120*/  IMAD R6, R72, R6, R5 ;  /* 0x0000000648067224 */ /* 0x000fe200078e0205 */
[----:B------:R-:W-:Y:S04]  /*5130*/  @!P0 SHF.R.U32.HI R2, RZ, R69, R2 ;  /* 0x00000045ff028219 */ /* 0x000fe80000011602 */
[----:B------:R-:W-:Y:S02]  /*5140*/  @!P0 SEL R0, R3, R2, !P2 ;  /* 0x0000000203008207 */ /* 0x000fe40005000000 */
[----:B------:R-:W-:Y:S02]  /*5150*/  IADD3 R2, PT, PT, -R5, RZ, RZ ;  /* 0x000000ff05027210 */ /* 0x000fe40007ffe1ff */
[----:B------:R-:W-:Y:S01]  /*5160*/  @!P0 IADD3 R8, PT, PT, R15, -R0, RZ ;  /* 0x800000000f088210 */ /* 0x000fe20007ffe0ff */
[----:B------:R-:W-:Y:S02]  /*5170*/  @!P0 IMAD R0, R7, R6, R0 ;  /* 0x0000000607008224 */ /* 0x000fe400078e0200 */
[----:B------:R-:W-:Y:S02]  /*5180*/  IMAD R75, R70, R2, R75 ;  /* 0x00000002464b7224 */ /* 0x000fe400078e024b */
[----:B------:R-:W-:Y:S02]  /*5190*/  @!P0 IMAD R5, R8, R72, R3 ;  /* 0x0000004808058224 */ /* 0x000fe400078e0203 */
[----:B------:R-:W-:Y:S04]  /*51a0*/  @!P0 IMAD.MOV.U32 R3, RZ, RZ, R0 ;  /* 0x000000ffff038224 */ /* 0x000fe800078e0000 */
[----:B------:R-:W-:Y:S02]  /*51b0*/  IMAD R77, R3, R74, R77 ;  /* 0x0000004a034d7224 */ /* 0x000fe400078e024d */
[----:B------:R-:W-:Y:S07]  /*51c0*/  IMAD R75, R5, R70, R75 ;  /* 0x00000046054b7224 */ /* 0x000fee00078e024b */
.L_x_89:
[----:B-1----:R-:W-:Y:S01]  /*51d0*/  @!P1 ISETP.NE.AND P0, PT, R10, 0x1, PT ;  /* 0x000000010a00980c */ /* 0x002fe20003f05270 */
[----:B------:R-:W-:Y:S01]  /*51e0*/  @!P1 IMAD.HI.U32 R0, R77, R12, RZ ;  /* 0x0000000c4d009227 */ /* 0x000fe200078e00ff */
[----:B------:R-:W-:Y:S01]  /*51f0*/  @!P1 ISETP.NE.AND P2, PT, R9, 0x1, PT ;  /* 0x000000010900980c */ /* 0x000fe20003f45270 */
[----:B------:R-:W-:Y:S01]  /*5200*/  ULOP3.LUT UP0, URZ, UR48, 0x1b0, URZ, 0xc0, !UPT ;  /* 0x000001b030ff7892 */ /* 0x000fe2000f80c0ff */
[----:B------:R-:W-:Y:S01]  /*5210*/  R2UR UR42, R21 ;  /* 0x00000000152a72ca */ /* 0x000fe200000e0000 */
[----:B------:R-:W-:Y:S01]  /*5220*/  @!P1 IMAD.HI.U32 R3, R75, R11, RZ ;  /* 0x0000000b4b039227 */ /* 0x000fe200078e00ff */
[----:B------:R-:W-:Y:S02]  /*5230*/  @!P1 SHF.R.U32.HI R0, RZ, R13, R0 ;  /* 0x0000000dff009219 */ /* 0x000fe40000011600 */
[----:B------:R-:W-:Y:S01]  /*5240*/  R2UR UR41, R20 ;  /* 0x00000000142972ca */ /* 0x000fe200000e0000 */
[----:B------:R-:W-:Y:S01]  /*5250*/  VIADD R195, R195, 0x1 ;  /* 0x00000001c3c37836 */ /* 0x000fe20000000000 */
[----:B------:R-:W-:Y:S02]  /*5260*/  @!P1 SHF.R.U32.HI R2, RZ, R14, R3 ;  /* 0x0000000eff029219 */ /* 0x000fe40000011603 */
[----:B------:R-:W-:Y:S02]  /*5270*/  @!P1 SEL R3, R77, R0, !P2 ;  /* 0x000000004d039207 */ /* 0x000fe40005000000 */
[----:B------:R-:W-:Y:S02]  /*5280*/  @!P1 SEL R2, R75, R2, !P0 ;  /* 0x000000024b029207 */ /* 0x000fe40004000000 */
[----:B------:R-:W-:Y:S01]  /*5290*/  @P4 SHF.R.U32.HI R179, RZ, 0x10, R17 ;  /* 0x00000010ffb34819 */ /* 0x000fe20000011611 */
[----:B------:R-:W-:Y:S02]  /*52a0*/  USHF.L.U32 UR42, UR42, 0x7, URZ ;  /* 0x000000072a2a7899 */ /* 0x000fe400080006ff */
[----:B------:R-:W-:Y:S02]  /*52b0*/  @!P1 IMAD.IADD R0, R2, 0x1, -R3 ;  /* 0x0000000102009824 */ /* 0x000fe400078e0a03 */
[----:B------:R-:W-:Y:S01]  /*52c0*/  @!P1 IMAD.IADD R2, R3, 0x1, -R2 ;  /* 0x0000000103029824 */ /* 0x000fe200078e0a02 */
[----:B------:R-:W-:Y:S01]  /*52d0*/  USHF.L.U32 UR41, UR41, 0x7, URZ ;  /* 0x0000000729297899 */ /* 0x000fe200080006ff */
[----:B------:R-:W-:Y:S02]  /*52e0*/  @!P1 IMAD R77, R0, R9, R77 ;  /* 0x00000009004d9224 */ /* 0x000fe400078e024d */
[----:B------:R-:W-:Y:S01]  /*52f0*/  @!P1 IMAD R75, R2, R10, R75 ;  /* 0x0000000a024b9224 */ /* 0x000fe200078e024b */
[----:B------:R-:W-:Y:S08]  /*5300*/  BRA.U !UP0, `(.L_x_90) ;  /* 0x0000000108407547 */ /* 0x000ff0000b800000 */
[----:B------:R-:W1:Y:S01]  /*5310*/  LDCU.64 UR8, c[0x4][0x80] ;  /* 0x01001000ff0877ac */ /* 0x000e620008000a00 */
[----:B------:R-:W-:Y:S01]  /*5320*/  MOV R3, 0x0 ;  /* 0x0000000000037802 */ /* 0x000fe20000000f00 */
[----:B------:R-:W-:Y:S02]  /*5330*/  HFMA2 R12, -RZ, RZ, 0, 5.9604644775390625e-08 ;  /* 0x00000001ff0c7431 */ /* 0x000fe400000001ff */
[----:B------:R-:W-:Y:S02]  /*5340*/  IMAD.MOV.U32 R8, RZ, RZ, 0x70 ;  /* 0x00000070ff087424 */ /* 0x000fe400078e00ff */
[----:B------:R-:W-:Y:S01]  /*5350*/  IMAD.MOV.U32 R13, RZ, RZ, RZ ;  /* 0x000000ffff0d7224 */ /* 0x000fe200078e00ff */
[----:B------:R-:W2:Y:S01]  /*5360*/  LDCU.64 UR6, c[0x4][0x88] ;  /* 0x01001100ff0677ac */ /* 0x000ea20008000a00 */
[----:B------:R-:W3:Y:S01]  /*5370*/  LDC.64 R2, c[0x4][R3] ;  /* 0x0100000003027b82 */ /* 0x000ee20000000a00 */
[----:B------:R-:W4:Y:S01]  /*5380*/  LDCU.64 UR4, c[0x4][0x8] ;  /* 0x01000100ff0477ac */ /* 0x000f220008000a00 */
[----:B-1----:R-:W-:Y:S01]  /*5390*/  MOV R5, UR9 ;  /* 0x0000000900057c02 */ /* 0x002fe20008000f00 */
[----:B------:R-:W-:Y:S01]  /*53a0*/  IMAD.U32 R4, RZ, RZ, UR8 ;  /* 0x00000008ff047e24 */ /* 0x000fe2000f8e00ff */
[----:B--2---:R-:W-:Y:S01]  /*53b0*/  MOV R7, UR7 ;  /* 0x0000000700077c02 */ /* 0x004fe20008000f00 */
[----:B------:R-:W-:Y:S01]  /*53c0*/  IMAD.U32 R6, RZ, RZ, UR6 ;  /* 0x00000006ff067e24 */ /* 0x000fe2000f8e00ff */
[----:B----4-:R-:W-:Y:S01]  /*53d0*/  MOV R11, UR5 ;  /* 0x00000005000b7c02 */ /* 0x010fe20008000f00 */
[----:B------:R-:W-:Y:S02]  /*53e0*/  IMAD.U32 R10, RZ, RZ, UR4 ;  /* 0x00000004ff0a7e24 */ /* 0x000fe4000f8e00ff */
[----:B------:R-:W-:Y:S07]  /*53f0*/  LEPC R20, `(.L_x_90) ;  /* 0x000000001014794e */ /* 0x000fee0000000000 */
[----:B---3-5:R-:W-:Y:S05]  /*5400*/  CALL.ABS.NOINC R2 ;  /* 0x0000000002007343 */ /* 0x028fea0003c00000 */
.L_x_90:
[----:B------:R-:W-:Y:S01]  /*5410*/  LOP3.LUT P0, RZ, R192, 0x1b0, RZ, 0xc0, !PT ;  /* 0x000001b0c0ff7812 */ /* 0x000fe2000780c0ff */
[----:B------:R-:W-:Y:S11]  /*5420*/  BSSY.RECONVERGENT B6, `(.L_x_91) ;  /* 0x0000013000067945 */ /* 0x000ff60003800200 */
[----:B------:R-:W-:Y:S01]  /*5430*/  @!UPT UIADD3 URZ, UPT, UPT, URZ, URZ, URZ ;  /* 0x000000fffffff290 */ /* 0x000fe2000fffe0ff */
[----:B------:R-:W-:Y:S05]  /*5440*/  @!P0 BRA `(.L_x_92) ;  /* 0x0000000000408947 */ /* 0x000fea0003800000 */
        /* <DEDUP_REMOVED lines=16> */
.L_x_92:
[----:B------:R-:W-:Y:S05]  /*5550*/  BSYNC.RECONVERGENT B6 ;  /* 0x0000000000067941 */ /* 0x000fea0003800200 */
.L_x_91:
[----:B------:R-:W-:Y:S01]  /*5560*/  ISETP.NE.U32.AND P4, PT, R166, RZ, PT ;  /* 0x000000ffa600720c */ /* 0x000fe20003f85070 */
[----:B------:R-:W-:Y:S01]  /*5570*/  UISETP.NE.AND UP2, UPT, UR50, URZ, UPT ;  /* 0x000000ff3200728c */ /* 0x000fe2000bf45270 */
[----:B------:R-:W-:Y:S01]  /*5580*/  ISETP.NE.U32.AND P2, PT, RZ, UR38, PT ;  /* 0x00000026ff007c0c */ /* 0x000fe2000bf45070 */
[----:B------:R-:W-:Y:S01]  /*5590*/  UISETP.NE.U32.AND UP1, UPT, UR44, URZ, UPT ;  /* 0x000000ff2c00728c */ /* 0x000fe2000bf25070 */
[----:B------:R-:W-:Y:S01]  /*55a0*/  ISETP.NE.AND.EX P4, PT, R167, RZ, PT, P4 ;  /* 0x000000ffa700720c */ /* 0x000fe20003f85340 */
[----:B------:R-:W-:Y:S01]  /*55b0*/  UPLOP3.LUT UP0, UPT, UPT, UPT, UPT, 0x40, 0x4 ;  /* 0x000000000004789c */ /* 0x000fe20003f0e870 */
[----:B------:R-:W-:Y:S01]  /*55c0*/  ISETP.NE.AND.EX P2, PT, RZ, UR39, PT, P2 ;  /* 0x00000027ff007c0c */ /* 0x000fe2000bf45320 */
[----:B------:R-:W-:Y:S01]  /*55d0*/  UISETP.NE.AND.EX UP1, UPT, UR45, URZ, UPT, UP1 ;  /* 0x000000ff2d00728c */ /* 0x000fe2000bf25310 */
[----:B------:R-:W-:Y:S04]  /*55e0*/  PLOP3.LUT P1, PT, PT, PT, UP2, 0x80, 0x8 ;  /* 0x000000000008781c */ /* 0x000fe80003f2f028 */
[----:B------:R-:W-:Y:S06]  /*55f0*/  @UP2 UPLOP3.LUT UP0, UPT, UPT, UPT, UP1, 0x80, 0x8 ;  /* 0x000000000008289c */ /* 0x000fec0003f0f010 */
[----:B------:R-:W-:Y:S01]  /*5600*/  PLOP3.LUT P0, PT, PT, PT, UP0, 0x80, 0x8 ;  /* 0x000000000008781c */ /* 0x000fe20003f0f008 */
[----:B------:R-:W-:Y:S01]  /*5610*/  @!UPT UIADD3 URZ, UPT, UPT, URZ, URZ, URZ ;  /* 0x000000fffffff290 */ /* 0x000fe2000fffe0ff */
[----:B------:R-:W-:Y:S11]  /*5620*/  BRA.U !UP1, `(.L_x_93) ;  /* 0x0000000109387547 */ /* 0x000ff6000b800000 */
[----:B------:R-:W-:Y:S01]  /*5630*/  UISETP.NE.U32.AND UP0, UPT, UR38, URZ, UPT ;  /* 0x000000ff2600728c */ /* 0x000fe2000bf05070 */
[----:B------:R-:W-:Y:S02]  /*5640*/  HFMA2 R0, -RZ, RZ, 0, 5.9604644775390625e-08 ;  /* 0x00000001ff007431 */ /* 0x000fe400000001ff */
[----:B------:R-:W-:Y:S01]  /*5650*/  IMAD.MOV.U32 R171, RZ, RZ, 0x1 ;  /* 0x00000001ffab7424 */ /* 0x000fe200078e00ff */
[----:B------:R-:W-:Y:S06]  /*5660*/  UISETP.NE.AND.EX UP0, UPT, UR39, URZ, UPT, UP0 ;  /* 0x000000ff2700728c */ /* 0x000fec000bf05300 */
[----:B------:R-:W-:Y:S05]  /*5670*/  PLOP3.LUT P3, PT, PT, PT, UP0, 0x80, 0x8 ;  /* 0x000000000008781c */ /* 0x000fea0003f6f008 */
[----:B------:R-:W1:Y:S01]  /*5680*/  @UP0 LDCU.64 UR6, c[0x0][0x888] ;  /* 0x00011100ff0607ac */ /* 0x000e620008000a00 */
[----:B------:R-:W-:Y:S07]  /*5690*/  @UP0 UIMAD UR4, UR36, UR44, URZ ;  /* 0x0000002c240402a4 */ /* 0x000fee000f8e02ff */
[----:B------:R-:W-:Y:S01]  /*56a0*/  @!P3 PRMT R171, R0, 0x7610, R171 ;  /* 0x0000761000abb816 */ /* 0x000fe200000000ab */
[----:B-1----:R-:W-:Y:S03]  /*56b0*/  @UP0 UIMAD.WIDE UR6, UR4, 0x4, UR6 ;  /* 0x00000004040608a5 */ /* 0x002fe6000f8e0206 */
[----:B------:R-:W1:Y:S03]  /*56c0*/  @!UP0 LDCU UR4, c[0x0][0x880] ;  /* 0x00011000ff0487ac */ /* 0x000e660008000800 */
[----:B------:R-:W-:Y:S01]  /*56d0*/  IMAD.U32 R2, RZ, RZ, UR6 ;  /* 0x00000006ff027e24 */ /* 0x000fe2000f8e00ff */
[----:B------:R-:W-:Y:S05]  /*56e0*/  MOV R3, UR7 ;  /* 0x0000000700037c02 */ /* 0x000fea0008000f00 */
[----:B-----5:R2:W5:Y:S02]  /*56f0*/  @P3 LDG.E R81, desc[UR46][R2.64] ;  /* 0x0000002e02513981 */ /* 0x020564000c1e1900 */
[----:B-12---:R-:W-:Y:S02]  /*5700*/  @!P3 IMAD.U32 R81, RZ, RZ, UR4 ;  /* 0x00000004ff51be24 */ /* 0x006fe4000f8e00ff */
.L_x_93:
[----:B------:R-:W-:Y:S05]  /*5710*/  @!P4 BRA `(.L_x_94) ;  /* 0x000000000020c947 */ /* 0x000fea0003800000 */
[----:B------:R-:W-:Y:S04]  /*5720*/  ISETP.NE.U32.AND P3, PT, R164, RZ, PT ;  /* 0x000000ffa400720c */ /* 0x000fe80003f65070 */
[----:B------:R-:W-:Y:S11]  /*5730*/  ISETP.NE.AND.EX P3, PT, R165, RZ, PT, P3 ;  /* 0x000000ffa500720c */ /* 0x000ff60003f65330 */
[----:B------:R-:W-:Y:S02]  /*5740*/  @!UPT UIADD3 URZ, UPT, UPT, URZ, URZ, URZ ;  /* 0x000000fffffff290 */ /* 0x000fe4000fffe0ff */
[----:B------:R-:W1:Y:S01]  /*5750*/  @P3 LDC.64 R2, c[0x0][0x8a8] ;  /* 0x00022a00ff023b82 */ /* 0x000e620000000a00 */
[----:B------:R-:W-:Y:S04]  /*5760*/  @P3 IMAD R0, R166, UR36, RZ ;  /* 0x00000024a6003c24 */ /* 0x000fe8000f8e02ff */
[----:B-1----:R-:W-:Y:S05]  /*5770*/  @P3 IMAD.WIDE R2, R0, 0x4, R2 ;  /* 0x0000000400023825 */ /* 0x002fea00078e0202 */
[----:B-----5:R1:W5:Y:S02]  /*5780*/  @P3 LDG.E R78, desc[UR46][R2.64] ;  /* 0x0000002e024e3981 */ /* 0x020364000c1e1900 */
[----:B-1----:R-:W2:Y:S02]  /*5790*/  @!P3 LDC R78, c[0x0][0x8a0] ;  /* 0x00022800ff4ebb82 */ /* 0x002ea40000000800 */
.L_x_94:
[----:B-----5:R-:W-:Y:S01]  /*57a0*/  FSETP.NEU.AND P4, PT, R81, RZ, PT ;  /* 0x000000ff5100720b */ /* 0x020fe20003f8d000 */
[----:B------:R-:W-:Y:S01]  /*57b0*/  BSSY B1, `(.L_x_95) ;  /* 0x0000047000017945 */ /* 0x000fe20003800000 */
[----:B------:R-:W-:Y:S01]  /*57c0*/  SEL R5, RZ, 0xffffffff, P2 ;  /* 0xffffffffff057807 */ /* 0x000fe20001000000 */
[----:B------:R-:W-:Y:S01]  /*57d0*/  IMAD.MOV.U32 R208, RZ, RZ, 0x1 ;  /* 0x00000001ffd07424 */ /* 0x000fe200078e00ff */
[----:B------:R-:W-:Y:S01]  /*57e0*/  LOP3.LUT P3, RZ, R171, 0xff, RZ, 0xc0, !PT ;  /* 0x000000ffabff7812 */ /* 0x000fe2000786c0ff */
[C---:B------:R-:W-:Y:S01]  /*57f0*/  IMAD R80, R76.reuse, 0x80, R79 ;  /* 0x000000804c507824 */ /* 0x040fe200078e024f */
[----:B------:R-:W-:Y:S02]  /*5800*/  @P1 SEL R0, RZ, 0xffffffff, P4 ;  /* 0xffffffffff001807 */ /* 0x000fe40002000000 */
[----:B------:R-:W-:Y:S02]  /*5810*/  CS2R R162, SRZ ;  /* 0x0000000000a27805 */ /* 0x000fe4000001ff00 */
[----:B------:R-:W-:Y:S02]  /*5820*/  LEA R3, R181, UR49, 0x3 ;  /* 0x00000031b5037c11 */ /* 0x000fe4000f8e18ff */
[----:B------:R-:W-:Y:S02]  /*5830*/  CS2R R160, SRZ ;  /* 0x0000000000a07805 */ /* 0x000fe4000001ff00 */
[----:B------:R-:W-:Y:S02]  /*5840*/  @P0 SEL R0, R5, R0, !P3 ;  /* 0x0000000005000207 */ /* 0x000fe40005800000 */
[----:B------:R-:W-:Y:S02]  /*5850*/  CS2R R158, SRZ ;  /* 0x00000000009e7805 */ /* 0x000fe4000001ff00 */
[----:B------:R-:W-:Y:S02]  /*5860*/  LEA R207, R76, UR49, 0x3 ;  /* 0x000000314ccf7c11 */ /* 0x000fe4000f8e18ff */
[----:B------:R-:W-:Y:S02]  /*5870*/  CS2R R156, SRZ ;  /* 0x00000000009c7805 */ /* 0x000fe4000001ff00 */
[----:B------:R-:W-:Y:S02]  /*5880*/  @P1 LOP3.LUT R0, R0, 0x1, RZ, 0xc0, !PT ;  /* 0x0000000100001812 */ /* 0x000fe400078ec0ff */
[----:B------:R-:W-:Y:S02]  /*5890*/  CS2R R154, SRZ ;  /* 0x00000000009a7805 */ /* 0x000fe4000001ff00 */
[----:B------:R-:W-:Y:S02]  /*58a0*/  SHF.L.U32 R2, R183, 0x1f, RZ ;  /* 0x0000001fb7027819 */ /* 0x000fe400000006ff */
[----:B------:R-:W-:Y:S02]  /*58b0*/  CS2R R152, SRZ ;  /* 0x0000000000987805 */ /* 0x000fe4000001ff00 */
[----:B------:R-:W-:Y:S02]  /*58c0*/  ISETP.NE.U32.OR P6, PT, R0, 0x1, !P1 ;  /* 0x000000010000780c */ /* 0x000fe40004fc5470 */
[----:B------:R-:W-:Y:S02]  /*58d0*/  CS2R R150, SRZ ;  /* 0x0000000000967805 */ /* 0x000fe4000001ff00 */
[----:B------:R-:W-:Y:S02]  /*58e0*/  PLOP3.LUT P2, PT, PT, PT, UP1, 0x80, 0x8 ;  /* 0x000000000008781c */ /* 0x000fe40003f4f018 */
[----:B------:R-:W-:Y:S02]  /*58f0*/  CS2R R148, SRZ ;  /* 0x0000000000947805 */ /* 0x000fe4000001ff00 */
[----:B------:R-:W-:Y:S02]  /*5900*/  SEL R0, RZ, 0xffffffff, P4 ;  /* 0xffffffffff007807 */ /* 0x000fe40002000000 */
[----:B------:R-:W-:Y:S03]  /*5910*/  P2R R184, PR, RZ, 0x40 ;  /* 0x00000040ffb87803 */ /* 0x000fe60000000000 */
[----:B------:R-:W-:Y:S04]  /*5920*/  @P6 SHF.L.U32 R4, R180, 0x1f, RZ ;  /* 0x0000001fb4046819 */ /* 0x000fe800000006ff */
[----:B------:R-:W-:Y:S01]  /*5930*/  @P2 SEL R0, R5, R0, !P3 ;  /* 0x0000000005002207 */ /* 0x000fe20005800000 */
[----:B------:R-:W1:Y:S03]  /*5940*/  @P6 SYNCS.PHASECHK.TRANS64.TRYWAIT P1, [R3+URZ+0xc0], R4 ;  /* 0x0000c004030065a7 */ /* 0x000e6600080211ff */
[----:B------:R-:W-:Y:S04]  /*5950*/  LOP3.LUT R0, R0, 0x1, RZ, 0xc0, !PT ;  /* 0x0000000100007812 */ /* 0x000fe800078ec0ff */
[----:B------:R-:W-:Y:S04]  /*5960*/  ISETP.NE.U32.AND P5, PT, R0, 0x1, PT ;  /* 0x000000010000780c */ /* 0x000fe80003fa5070 */
[----:B------:R-:W-:Y:S01]  /*5970*/  P2R R209, PR, RZ, 0x20 ;  /* 0x00000020ffd17803 */ /* 0x000fe20000000000 */
[----:B------:R3:W4:Y:S01]  /*5980*/  SYNCS.PHASECHK.TRANS64.TRYWAIT P0, [R207+URZ+0x110], R2 ;  /* 0x00011002cf0075a7 */ /* 0x00072200080011ff */
[----:B-1----:R-:W-:Y:S01]  /*5990*/  @P6 SEL R208, RZ, 0x1, !P1 ;  /* 0x00000001ffd06807 */ /* 0x002fe20004800000 */
[----:B---3--:R-:W-:Y:S06]  /*59a0*/  @!P6 BRA `(.L_x_96) ;  /* 0x00000000009ce947 */ /* 0x008fec0003800000 */
[----:B------:R-:W-:Y:S01]  /*59b0*/  @P5 IMAD R6, R181, 0x2000, R190 ;  /* 0x00002000b5065824 */ /* 0x000fe200078e02be */
[----:B------:R-:W-:Y:S01]  /*59c0*/  ISETP.NE.AND P1, PT, R208, RZ, PT ;  /* 0x000000ffd000720c */ /* 0x000fe20003f25270 */
[----:B------:R-:W-:Y:S01]  /*59d0*/  BSSY B0, `(.L_x_97) ;  /* 0x0000010000007945 */ /* 0x000fe20003800000 */
[----:B------:R-:W-:Y:S01]  /*59e0*/  CS2R R150, SRZ ;  /* 0x0000000000967805 */ /* 0x000fe2000001ff00 */
[--C-:B------:R-:W-:Y:S01]  /*59f0*/  @P5 IMAD R7, R191, -0x10, R6.reuse ;  /* 0xfffffff0bf075824 */ /* 0x100fe200078e0206 */
[----:B------:R-:W-:Y:S01]  /*5a00*/  CS2R R148, SRZ ;  /* 0x0000000000947805 */ /* 0x000fe2000001ff00 */
[----:B------:R-:W-:Y:S01]  /*5a10*/  @P5 IMAD R5, R189, -0x10, R6 ;  /* 0xfffffff0bd055824 */ /* 0x000fe200078e0206 */
[----:B------:R-:W-:Y:S01]  /*5a20*/  CS2R R158, SRZ ;  /* 0x00000000009e7805 */ /* 0x000fe2000001ff00 */
[----:B------:R-:W-:Y:S01]  /*5a30*/  @P5 IMAD R4, R188, 0x10, R7 ;  /* 0x00000010bc045824 */ /* 0x000fe200078e0207 */
[----:B------:R-:W-:Y:S02]  /*5a40*/  CS2R R156, SRZ ;  /* 0x00000000009c7805 */ /* 0x000fe4000001ff00 */
[----:B------:R-:W-:Y:S02]  /*5a50*/  CS2R R154, SRZ ;  /* 0x00000000009a7805 */ /* 0x000fe4000001ff00 */
[----:B------:R-:W-:Y:S02]  /*5a60*/  CS2R R152, SRZ ;  /* 0x0000000000987805 */ /* 0x000fe4000001ff00 */
[----:B------:R-:W-:Y:S02]  /*5a70*/  CS2R R162, SRZ ;  /* 0x0000000000a27805 */ /* 0x000fe4000001ff00 */
[----:B------:R-:W-:Y:S01]  /*5a80*/  CS2R R160, SRZ ;  /* 0x0000000000a07805 */ /* 0x000fe2000001ff00 */
[----:B------:R-:W-:Y:S06]  /*5a90*/  @P1 BRA `(.L_x_98) ;  /* 0x00000000000c1947 */ /* 0x000fec0003800000 */
[----:B------:R-:W-:Y:S04]  /*5aa0*/  SHF.L.U32 R0, R180, 0x1f, RZ ;  /* 0x0000001fb4007819 */ /* 0x000fe800000006ff */
[----:B------:R-:W1:Y:S02]  /*5ab0*/  SYNCS.PHASECHK.TRANS64.TRYWAIT P1, [R3+URZ+0xc0], R0 ;  /* 0x0000c000030075a7 */ /* 0x000e6400080211ff */
[----:B-1----:R-:W-:Y:S05]  /*5ac0*/  @!P1 BRA `(.L_x_99) ;  /* 0x0000003400e09947 */ /* 0x002fea0003800000 */
.L_x_98:
[----:B------:R-:W-:Y:S05]  /*5ad0*/  BSYNC B0 ;  /* 0x0000000000007941 */ /* 0x000fea0003800000 */
.L_x_97:
[----:B------:R-:W-:Y:S01]  /*5ae0*/  ISETP.NE.AND P1, PT, R209, RZ, PT ;  /* 0x000000ffd100720c */ /* 0x000fe20003f25270 */
[----:B-1----:R-:W-:Y:S02]  /*5af0*/  VIADD R3, R3, 0xd0 ;  /* 0x000000d003037836 */ /* 0x002fe40000000000 */
[----:B------:R-:W-:Y:S02]  /*5b00*/  IMAD.U32 R0, RZ, RZ, UR37 ;  /* 0x00000025ff007e24 */ /* 0x000fe4000f8e00ff */
[----:B------:R-:W-:Y:S03]  /*5b10*/  VIADD R181, R181, 0x1 ;  /* 0x00000001b5b57836 */ /* 0x000fe60000000000 */
[----:B------:R-:W-:Y:S05]  /*5b20*/  PRMT R0, R0, 0x654, R3 ;  /* 0x0000065400007816 */ /* 0x000fea0000000003 */
[----:B------:R1:W3:Y:S04]  /*5b30*/  @P1 LDS.128 R148, [R6] ;  /* 0x0000000006941984 */ /* 0x0002e80000000c00 */
[----:B------:R1:W1:Y:S04]  /*5b40*/  @P1 LDS.128 R156, [R5+0x20] ;  /* 0x00002000059c1984 */ /* 0x0002680000000c00 */
[----:B------:R1:W1:Y:S04]  /*5b50*/  @P1 LDS.128 R152, [R7+0x10] ;  /* 0x0000100007981984 */ /* 0x0002680000000c00 */
[----:B------:R1:W1:Y:S01]  /*5b60*/  @P1 LDS.128 R160, [R4+0x10] ;  /* 0x0000100004a01984 */ /* 0x0002620000000c00 */
[C---:B------:R-:W-:Y:S01]  /*5b70*/  ISETP.NE.AND P1, PT, R181.reuse, 0x2, PT ;  /* 0x00000002b500780c */ /* 0x040fe20003f25270 */
[----:B------:R-:W-:Y:S01]  /*5b80*/  @!PT LDS RZ, [RZ] ;  /* 0x00000000fffff984 */ /* 0x000fe20000000800 */
[----:B------:R-:W-:Y:S01]  /*5b90*/  @!PT LDS RZ, [RZ] ;  /* 0x00000000fffff984 */ /* 0x000fe20000000800 */
[----:B------:R-:W-:Y:S01]  /*5ba0*/  @!PT LDS RZ, [RZ] ;  /* 0x00000000fffff984 */ /* 0x000fe20000000800 */
[----:B------:R-:W-:Y:S01]  /*5bb0*/  @!PT LDS RZ, [RZ] ;  /* 0x00000000fffff984 */ /* 0x000fe20000000800 */
[----:B------:R5:W-:Y:S06]  /*5bc0*/  MEMBAR.ALL.CTA ;  /* 0x0000000000007992 */ /* 0x000bec0000008000 */
[----:B-----5:R-:W5:Y:S01]  /*5bd0*/  FENCE.VIEW.ASYNC.S ;  /* 0x00000000000073c6 */ /* 0x020f620000000000 */
[----:B------:R-:W-:Y:S02]  /*5be0*/  SEL R3, RZ, 0x1, P1 ;  /* 0x00000001ff037807 */ /* 0x000fe40000800000 */
[----:B------:R-:W-:Y:S02]  /*5bf0*/  SEL R181, R181, RZ, P1 ;  /* 0x000000ffb5b57207 */ /* 0x000fe40000800000 */
[----:B------:R-:W-:Y:S01]  /*5c00*/  LOP3.LUT R180, R180, R3, RZ, 0x3c, !PT ;  /* 0x00000003b4b47212 */ /* 0x000fe200078e3cff */
[----:B-----5:R1:W-:Y:S06]  /*5c10*/  SYNCS.ARRIVE.TRANS64.RED.A1T0 RZ, [R0+URZ], RZ ;  /* 0x000000ff00ff79a7 */ /* 0x0203ec00081004ff */
.L_x_96:
[----:B------:R-:W-:Y:S05]  /*5c20*/  BSYNC B1 ;  /* 0x0000000000017941 */ /* 0x000fea0003800000 */
.L_x_95:
[----:B-1----:R-:W-:Y:S04]  /*5c30*/  SHF.R.U32.HI R0, RZ, 0x15, R80 ;  /* 0x00000015ff007819 */ /* 0x002fe80000011650 */
[----:B------:R-:W-:Y:S01]  /*5c40*/  LOP3.LUT P1, RZ, R0, 0x3, R173, 0x48, !PT ;  /* 0x0000000300ff7812 */ /* 0x000fe200078248ad */
[----:B------:R-:W-:Y:S01]  /*5c50*/  @!UPT UIADD3 URZ, UPT, UPT, URZ, URZ, URZ ;  /* 0x000000fffffff290 */ /* 0x000fe2000fffe0ff */
[----:B----4-:R-:W-:Y:S11]  /*5c60*/  @P0 BRA `(.L_x_100) ;  /* 0x0000000000080947 */ /* 0x010ff60003800000 */
[----:B------:R-:W1:Y:S02]  /*5c70*/  SYNCS.PHASECHK.TRANS64.TRYWAIT P0, [R207+URZ+0x110], R2 ;  /* 0x00011002cf0075a7 */ /* 0x000e6400080011ff */
[----:B-1----:R-:W-:Y:S05]  /*5c80*/  @!P0 BRA `(.L_x_101) ;  /* 0x0000003400848947 */ /* 0x002fea0003800000 */
.L_x_100:
[----:B------:R-:W-:Y:S04]  /*5c90*/  BSSY.RECONVERGENT B6, `(.L_x_102) ;  /* 0x0000012000067945 */ /* 0x000fe80003800200 */
[----:B------:R-:W-:Y:S05]  /*5ca0*/  @!P1 BRA `(.L_x_103) ;  /* 0x0000000000409947 */ /* 0x000fea0003800000 */
[----:B------:R-:W4:Y:S01]  /*5cb0*/  LDCU.64 UR8, c[0x4][0x70] ;  /* 0x01000e00ff0877ac */ /* 0x000f220008000a00 */
[----:B------:R-:W-:Y:S01]  /*5cc0*/  MOV R3, 0x0 ;  /* 0x0000000000037802 */ /* 0x000fe20000000f00 */
[----:B------:R-:W-:Y:S02]  /*5cd0*/  HFMA2 R12, -RZ, RZ, 0, 5.9604644775390625e-08 ;  /* 0x00000001ff0c7431 */ /* 0x000fe400000001ff */
[----:B------:R-:W-:Y:S02]  /*5ce0*/  IMAD.MOV.U32 R8, RZ, RZ, 0x192 ;  /* 0x00000192ff087424 */ /* 0x000fe400078e00ff */
[----:B------:R-:W-:Y:S01]  /*5cf0*/  IMAD.MOV.U32 R13, RZ, RZ, RZ ;  /* 0x000000ffff0d7224 */ /* 0x000fe200078e00ff */
[----:B------:R-:W5:Y:S01]  /*5d00*/  LDCU.64 UR6, c[0x4][0x78] ;  /* 0x01000f00ff0677ac */ /* 0x000f620008000a00 */
[----:B-1----:R-:W1:Y:S01]  /*5d10*/  LDC.64 R2, c[0x4][R3] ;  /* 0x0100000003027b82 */ /* 0x002e620000000a00 */
[----:B------:R-:W2:Y:S01]  /*5d20*/  LDCU.64 UR4, c[0x4][0x10] ;  /* 0x01000200ff0477ac */ /* 0x000ea20008000a00 */
[----:B----4-:R-:W-:Y:S01]  /*5d30*/  MOV R5, UR9 ;  /* 0x0000000900057c02 */ /* 0x010fe20008000f00 */
[----:B------:R-:W-:Y:S01]  /*5d40*/  IMAD.U32 R4, RZ, RZ, UR8 ;  /* 0x00000008ff047e24 */ /* 0x000fe2000f8e00ff */
[----:B-----5:R-:W-:Y:S01]  /*5d50*/  MOV R7, UR7 ;  /* 0x0000000700077c02 */ /* 0x020fe20008000f00 */
[----:B------:R-:W-:Y:S01]  /*5d60*/  IMAD.U32 R6, RZ, RZ, UR6 ;  /* 0x00000006ff067e24 */ /* 0x000fe2000f8e00ff */
[----:B--2---:R-:W-:Y:S01]  /*5d70*/  MOV R11, UR5 ;  /* 0x00000005000b7c02 */ /* 0x004fe20008000f00 */
[----:B------:R-:W-:Y:S02]  /*5d80*/  IMAD.U32 R10, RZ, RZ, UR4 ;  /* 0x00000004ff0a7e24 */ /* 0x000fe4000f8e00ff */
[----:B------:R-:W-:Y:S07]  /*5d90*/  LEPC R20, `(.L_x_103) ;  /* 0x000000001014794e */ /* 0x000fee0000000000 */
[----:B-1-3--:R-:W-:Y:S05]  /*5da0*/  CALL.ABS.NOINC R2 ;  /* 0x0000000002007343 */ /* 0x00afea0003c00000 */
.L_x_103:
[----:B------:R-:W-:Y:S05]  /*5db0*/  BSYNC.RECONVERGENT B6 ;  /* 0x0000000000067941 */ /* 0x000fea0003800200 */
.L_x_102:
[-C--:B---3--:R-:W-:Y:S01]  /*5dc0*/  F2FP.F16.E4M3.UNPACK_B R83, R148.reuse ;  /* 0x00000094ff53723e */ /* 0x088fe200020006ff */
[----:B------:R-:W-:Y:S05]  /*5dd0*/  WARPSYNC.ALL ;  /* 0x0000000000007948 */ /* 0x000fea0003800000 */
[----:B------:R-:W-:Y:S01]  /*5de0*/  R2UR UR4, R80 ;  /* 0x00000000500472ca */ /* 0x000fe200000e0000 */
[--C-:B------:R-:W-:Y:S01]  /*5df0*/  HADD2.F32 R82, -RZ, R83.reuse.H0_H0 ;  /* 0x20000053ff527230 */ /* 0x100fe20000004100 */
[----:B------:R-:W-:Y:S01]  /*5e00*/  F2FP.F16.E4M3.UNPACK_B R85, R148.H1 ;  /* 0x00000094ff55723e */ /* 0x000fe200030006ff */
[----:B------:R-:W-:Y:S01]  /*5e10*/  HADD2.F32 R83, -RZ, R83.H1_H1 ;  /* 0x30000053ff537230 */ /* 0x000fe20000004100 */
[-C--:B------:R-:W-:Y:S01]  /*5e20*/  F2FP.F16.E4M3.UNPACK_B R87, R149.reuse ;  /* 0x00000095ff57723e */ /* 0x080fe200020006ff */
[----:B------:R-:W-:Y:S01]  /*5e30*/  BSSY.RECONVERGENT B0, `(.L_x_104) ;  /* 0x000011d000007945 */ /* 0x000fe20003800200 */
[----:B------:R-:W-:Y:S01]  /*5e40*/  F2FP.F16.E4M3.UNPACK_B R89, R149.H1 ;  /* 0x00000095ff59723e */ /* 0x000fe200030006ff */
[----:B------:R-:W-:Y:S01]  /*5e50*/  HADD2.F32 R84, -RZ, R85.H0_H0 ;  /* 0x20000055ff547230 */ /* 0x000fe20000004100 */
[-C--:B------:R-:W-:Y:S01]  /*5e60*/  F2FP.F16.E4M3.UNPACK_B R91, R150.reuse ;  /* 0x00000096ff5b723e */ /* 0x080fe200020006ff */
[----:B------:R-:W-:Y:S01]  /*5e70*/  HADD2.F32 R88, -RZ, R87.H1_H1 ;  /* 0x30000057ff587230 */ /* 0x000fe20000004100 */
[----:B------:R-:W-:Y:S01]  /*5e80*/  F2FP.F16.E4M3.UNPACK_B R93, R150.H1 ;  /* 0x00000096ff5d723e */ /* 0x000fe200030006ff */
[----:B------:R-:W-:Y:S01]  /*5e90*/  HADD2.F32 R86, -RZ, R85.H1_H1 ;  /* 0x30000055ff567230 */ /* 0x000fe20000004100 */
[-C--:B------:R-:W-:Y:S01]  /*5ea0*/  F2FP.F16.E4M3.UNPACK_B R95, R151.reuse ;  /* 0x00000097ff5f723e */ /* 0x080fe200020006ff */
[----:B------:R-:W2:Y:S01]  /*5eb0*/  LDTM.x64 R4, tmem[UR4] ;  /* 0x00000004000479ee */ /* 0x000ea20008340000 */
[----:B------:R-:W-:Y:S01]  /*5ec0*/  F2FP.F16.E4M3.UNPACK_B R97, R151.H1 ;  /* 0x00000097ff61723e */ /* 0x000fe200030006ff */
[----:B------:R-:W-:Y:S01]  /*5ed0*/  HADD2.F32 R85, -RZ, R87.H0_H0 ;  /* 0x20000057ff557230 */ /* 0x000fe20000004100 */
[-C--:B------:R-:W-:Y:S01]  /*5ee0*/  F2FP.F16.E4M3.UNPACK_B R99, R152.reuse ;  /* 0x00000098ff63723e */ /* 0x080fe200020006ff */
[----:B------:R-:W-:Y:S01]  /*5ef0*/  HADD2.F32 R87, -RZ, R89.H0_H0 ;  /* 0x20000059ff577230 */ /* 0x000fe20000004100 */
[----:B------:R-:W-:Y:S01]  /*5f00*/  F2FP.F16.E4M3.UNPACK_B R101, R152.H1 ;  /* 0x00000098ff65723e */ /* 0x000fe200030006ff */
[----:B------:R-:W-:Y:S01]  /*5f10*/  HADD2.F32 R92, -RZ, R91.H1_H1 ;  /* 0x3000005bff5c7230 */ /* 0x000fe20000004100 */
[----:B------:R-:W-:Y:S01]  /*5f20*/  ISETP.NE.AND P6, PT, R184, RZ, PT ;  /* 0x000000ffb800720c */ /* 0x000fe20003fc5270 */
[----:B------:R-:W-:Y:S01]  /*5f30*/  HADD2.F32 R96, -RZ, R95.H1_H1 ;  /* 0x3000005fff607230 */ /* 0x000fe20000004100 */
[----:B------:R-:W-:Y:S01]  /*5f40*/  SHF.L.U32 R211, R176, 0x4, RZ ;  /* 0x00000004b0d37819 */ /* 0x000fe200000006ff */
[----:B------:R-:W-:Y:S01]  /*5f50*/  HADD2.F32 R100, -RZ, R99.H1_H1 ;  /* 0x30000063ff647230 */ /* 0x000fe20000004100 */
[----:B------:R-:W-:Y:S01]  /*5f60*/  SHF.L.U32 R219, R175, 0x4, RZ ;  /* 0x00000004afdb7819 */ /* 0x000fe200000006ff */
[----:B------:R-:W-:Y:S01]  /*5f70*/  HADD2.F32 R90, -RZ, R89.H1_H1 ;  /* 0x30000059ff5a7230 */ /* 0x000fe20000004100 */
[C---:B------:R-:W-:Y:S01]  /*5f80*/  IADD3 R204, PT, PT, R190.reuse, R211, RZ ;  /* 0x000000d3becc7210 */ /* 0x040fe20007ffe0ff */
[----:B------:R-:W-:Y:S01]  /*5f90*/  HADD2.F32 R89, -RZ, R91.H0_H0 ;  /* 0x2000005bff597230 */ /* 0x000fe20000004100 */
[----:B------:R-:W-:Y:S01]  /*5fa0*/  IADD3 R206, PT, PT, R190, R219, RZ ;  /* 0x000000dbbece7210 */ /* 0x000fe20007ffe0ff */
[--C-:B------:R-:W-:Y:S01]  /*5fb0*/  HADD2.F32 R91, -RZ, R93.reuse.H0_H0 ;  /* 0x2000005dff5b7230 */ /* 0x100fe20000004100 */
[----:B------:R-:W-:Y:S01]  /*5fc0*/  SHF.L.U32 R217, R188, 0x4, RZ ;  /* 0x00000004bcd97819 */ /* 0x000fe200000006ff */
[----:B------:R-:W-:Y:S01]  /*5fd0*/  HADD2.F32 R94, -RZ, R93.H1_H1 ;  /* 0x3000005dff5e7230 */ /* 0x000fe20000004100 */
[-C--:B------:R-:W-:Y:S01]  /*5fe0*/  F2FP.F16.E4M3.UNPACK_B R103, R153.reuse ;  /* 0x00000099ff67723e */ /* 0x080fe200020006ff */
[----:B------:R-:W-:Y:S01]  /*5ff0*/  HADD2.F32 R93, -RZ, R95.H0_H0 ;  /* 0x2000005fff5d7230 */ /* 0x000fe20000004100 */
[----:B------:R-:W-:Y:S01]  /*6000*/  IADD3 R205, PT, PT, R217, R204, RZ ;  /* 0x000000ccd9cd7210 */ /* 0x000fe20007ffe0ff */
[----:B------:R-:W-:Y:S01]  /*6010*/  HADD2.F32 R95, -RZ, R97.H0_H0 ;  /* 0x20000061ff5f7230 */ /* 0x000fe20000004100 */
[----:B------:R-:W-:Y:S01]  /*6020*/  F2FP.F16.E4M3.UNPACK_B R105, R153.H1 ;  /* 0x00000099ff69723e */ /* 0x000fe200030006ff */
[C---:B--2---:R-:W-:Y:S01]  /*6030*/  FMUL R0, R78.reuse, R4 ;  /* 0x000000044e007220 */ /* 0x044fe20000400000 */
[C---:B-1----:R-:W-:Y:S01]  /*6040*/  FMUL R2, R78.reuse, R5 ;  /* 0x000000054e027220 */ /* 0x042fe20000400000 */
[C---:B------:R-:W-:Y:S01]  /*6050*/  FMUL R4, R78.reuse, R8 ;  /* 0x000000084e047220 */ /* 0x040fe20000400000 */
[C---:B------:R-:W-:Y:S01]  /*6060*/  FMUL R5, R78.reuse, R9 ;  /* 0x000000094e057220 */ /* 0x040fe20000400000 */
[C---:B------:R-:W-:Y:S01]  /*6070*/  FFMA R0, R81.reuse, R82, R0 ;  /* 0x0000005251007223 */ /* 0x040fe20000000000 */
[C---:B------:R-:W-:Y:S01]  /*6080*/  FFMA R2, R81.reuse, R83, R2 ;  /* 0x0000005351027223 */ /* 0x040fe20000000002 */
[C---:B------:R-:W-:Y:S01]  /*6090*/  FMUL R8, R78.reuse, R12 ;  /* 0x0000000c4e087220 */ /* 0x040fe20000400000 */
[C---:B------:R-:W-:Y:S01]  /*60a0*/  FMUL R9, R78.reuse, R13 ;  /* 0x0000000d4e097220 */ /* 0x040fe20000400000 */
[C---:B------:R-:W-:Y:S01]  /*60b0*/  FMUL R12, R78.reuse, R16 ;  /* 0x000000104e0c7220 */ /* 0x040fe20000400000 */
[C---:B------:R-:W-:Y:S01]  /*60c0*/  FMUL R13, R78.reuse, R17 ;  /* 0x000000114e0d7220 */ /* 0x040fe20000400000 */
[C---:B------:R-:W-:Y:S01]  /*60d0*/  FMUL R16, R78.reuse, R20 ;  /* 0x000000144e107220 */ /* 0x040fe20000400000 */
[C---:B------:R-:W-:Y:S01]  /*60e0*/  FMUL R17, R78.reuse, R21 ;  /* 0x000000154e117220 */ /* 0x040fe20000400000 */
[----:B------:R-:W-:Y:S02]  /*60f0*/  HADD2.F32 R104, -RZ, R103.H1_H1 ;  /* 0x30000067ff687230 */ /* 0x000fe40000004100 */
[C---:B------:R-:W-:Y:S01]  /*6100*/  FMUL R20, R78.reuse, R24 ;  /* 0x000000184e147220 */ /* 0x040fe20000400000 */
[C---:B------:R-:W-:Y:S01]  /*6110*/  FMUL R21, R78.reuse, R25 ;  /* 0x000000194e157220 */ /* 0x040fe20000400000 */
[C---:B------:R-:W-:Y:S01]  /*6120*/  FMUL R24, R78.reuse, R28 ;  /* 0x0000001c4e187220 */ /* 0x040fe20000400000 */
[C---:B------:R-:W-:Y:S01]  /*6130*/  FMUL R25, R78.reuse, R29 ;  /* 0x0000001d4e197220 */ /* 0x040fe20000400000 */
[C---:B------:R-:W-:Y:S01]  /*6140*/  FMUL R28, R78.reuse, R32 ;  /* 0x000000204e1c7220 */ /* 0x040fe20000400000 */
[C---:B------:R-:W-:Y:S01]  /*6150*/  FMUL R29, R78.reuse, R33 ;  /* 0x000000214e1d7220 */ /* 0x040fe20000400000 */
[C---:B------:R-:W-:Y:S01]  /*6160*/  FMUL R32, R78.reuse, R36 ;  /* 0x000000244e207220 */ /* 0x040fe20000400000 */
[----:B------:R-:W-:Y:S01]  /*6170*/  F2FP.F16.E4M3.UNPACK_B R107, R154 ;  /* 0x0000009aff6b723e */ /* 0x000fe200020006ff */
[C---:B------:R-:W-:Y:S01]  /*6180*/  FMUL R33, R78.reuse, R37 ;  /* 0x000000254e217220 */ /* 0x040fe20000400000 */
[C---:B------:R-:W-:Y:S01]  /*6190*/  FMUL R36, R78.reuse, R40 ;  /* 0x000000284e247220 */ /* 0x040fe20000400000 */
[----:B------:R-:W-:Y:S01]  /*61a0*/  F2FP.F16.E4M3.UNPACK_B R109, R154.H1 ;  /* 0x0000009aff6d723e */ /* 0x000fe200030006ff */
[C---:B------:R-:W-:Y:S01]  /*61b0*/  FMUL R37, R78.reuse, R41 ;  /* 0x000000294e257220 */ /* 0x040fe20000400000 */
[----:B------:R-:W-:Y:S02]  /*61c0*/  HADD2.F32 R108, -RZ, R107.H1_H1 ;  /* 0x3000006bff6c7230 */ /* 0x000fe40000004100 */
        /* <DEDUP_REMOVED lines=26> */
[C---:B------:R-:W-:Y:S01]  /*6370*/  FFMA R3, R81.reuse, R84, R3 ;  /* 0x0000005451037223 */ /* 0x040fe20000000003 */
[C---:B------:R-:W-:Y:S01]  /*6380*/  FFMA R7, R81.reuse, R86, R7 ;  /* 0x0000005651077223 */ /* 0x040fe20000000007 */
[----:B------:R-:W-:Y:S01]  /*6390*/  F2FP.F16.E4M3.UNPACK_B R127, R159 ;  /* 0x0000009fff7f723e */ /* 0x000fe200020006ff */
[C---:B------:R-:W-:Y:S01]  /*63a0*/  FFMA R4, R81.reuse, R85, R4 ;  /* 0x0000005551047223 */ /* 0x040fe20000000004 */
[C---:B------:R-:W-:Y:S01]  /*63b0*/  FFMA R5, R81.reuse, R88, R5 ;  /* 0x0000005851057223 */ /* 0x040fe20000000005 */
[----:B------:R-:W-:Y:S01]  /*63c0*/  F2FP.F16.E4M3.UNPACK_B R129, R159.H1 ;  /* 0x0000009fff81723e */ /* 0x000fe200030006ff */
[----:B------:R-:W-:Y:S01]  /*63d0*/  FFMA R6, R81, R87, R6 ;  /* 0x0000005751067223 */ /* 0x000fe20000000006 */
[----:B------:R-:W-:Y:S01]  /*63e0*/  F2FP.SATFINITE.E4M3.F32.PACK_AB_MERGE_C R185, R7, R3, RZ ;  /* 0x0000000307b9723e */ /* 0x000fe200048070ff */
[----:B------:R-:W-:Y:S02]  /*63f0*/  HADD2.F32 R124, -RZ, R123.H1_H1 ;  /* 0x3000007bff7c7230 */ /* 0x000fe40000004100 */
[----:B------:R-:W-:Y:S01]  /*6400*/  FMUL R11, R78, R11 ;  /* 0x0000000b4e0b7220 */ /* 0x000fe20000400000 */
[----:B------:R-:W-:Y:S01]  /*6410*/  HADD2.F32 R128, -RZ, R127.H1_H1 ;  /* 0x3000007fff807230 */ /* 0x000fe20000004100 */
[----:B------:R-:W-:Y:S01]  /*6420*/  F2FP.SATFINITE.E4M3.F32.PACK_AB_MERGE_C R184, R2, R0, R185 ;  /* 0x0000000002b8723e */ /* 0x000fe200048070b9 */
[C---:B------:R-:W-:Y:S01]  /*6430*/  FMUL R10, R78.reuse, R14 ;  /* 0x0000000e4e0a7220 */ /* 0x040fe20000400000 */
[C---:B------:R-:W-:Y:S01]  /*6440*/  FFMA R11, R81.reuse, R90, R11 ;  /* 0x0000005a510b7223 */ /* 0x040fe2000000000b */
[C---:B------:R-:W-:Y:S01]  /*6450*/  FFMA R8, R81.reuse, R89, R8 ;  /* 0x0000005951087223 */ /* 0x040fe20000000008 */
[----:B------:R-:W-:Y:S01]  /*6460*/  FFMA R9, R81, R92, R9 ;  /* 0x0000005c51097223 */ /* 0x000fe20000000009 */
[----:B------:R-:W-:Y:S01]  /*6470*/  F2FP.F16.E4M3.UNPACK_B R131, R160 ;  /* 0x000000a0ff83723e */ /* 0x000fe200020006ff */
[----:B------:R-:W-:Y:S01]  /*6480*/  HADD2.F32 R98, -RZ, R97.H1_H1 ;  /* 0x30000061ff627230 */ /* 0x000fe20000004100 */
[----:B------:R-:W-:Y:S01]  /*6490*/  F2FP.SATFINITE.E4M3.F32.PACK_AB_MERGE_C R186, R11, R6, RZ ;  /* 0x000000060bba723e */ /* 0x000fe200048070ff */
[----:B------:R-:W-:Y:S01]  /*64a0*/  FFMA R10, R81, R91, R10 ;  /* 0x0000005b510a7223 */ /* 0x000fe2000000000a */
[----:B------:R-:W-:Y:S02]  /*64b0*/  HADD2.F32 R97, -RZ, R99.H0_H0 ;  /* 0x20000063ff617230 */ /* 0x000fe40000004100 */
[C---:B------:R-:W-:Y:S01]  /*64c0*/  FMUL R15, R78.reuse, R15 ;  /* 0x0000000f4e0f7220 */ /* 0x040fe20000400000 */
[----:B------:R-:W-:Y:S01]  /*64d0*/  F2FP.SATFINITE.E4M3.F32.PACK_AB_MERGE_C R185, R5, R4, R186 ;  /* 0x0000000405b9723e */ /* 0x000fe200048070ba */
[----:B------:R-:W-:Y:S02]  /*64e0*/  HADD2.F32 R132, -RZ, R131.H1_H1 ;  /* 0x30000083ff847230 */ /* 0x000fe40000004100 */
[C---:B------:R-:W-:Y:S01]  /*64f0*/  FMUL R14, R78.reuse, R18 ;  /* 0x000000124e0e7220 */ /* 0x040fe20000400000 */
[C---:B------:R-:W-:Y:S01]  /*6500*/  FFMA R15, R81.reuse, R94, R15 ;  /* 0x0000005e510f7223 */ /* 0x040fe2000000000f */
[C---:B------:R-:W-:Y:S01]  /*6510*/  FFMA R12, R81.reuse, R93, R12 ;  /* 0x0000005d510c7223 */ /* 0x040fe2000000000c */
[----:B------:R-:W-:Y:S01]  /*6520*/  FFMA R13, R81, R96, R13 ;  /* 0x00000060510d7223 */ /* 0x000fe2000000000d */
[----:B------:R-:W-:Y:S01]  /*6530*/  F2FP.F16.E4M3.UNPACK_B R133, R160.H1 ;  /* 0x000000a0ff85723e */ /* 0x000fe200030006ff */
[--C-:B------:R-:W-:Y:S01]  /*6540*/  HADD2.F32 R99, -RZ, R101.reuse.H0_H0 ;  /* 0x20000065ff637230 */ /* 0x100fe20000004100 */
[----:B------:R-:W-:Y:S01]  /*6550*/  F2FP.SATFINITE.E4M3.F32.PACK_AB_MERGE_C R186, R15, R10, RZ ;  /* 0x0000000a0fba723e */ /* 0x000fe200048070ff */
[----:B------:R-:W-:Y:S01]  /*6560*/  FFMA R14, R81, R95, R14 ;  /* 0x0000005f510e7223 */ /* 0x000fe2000000000e */
[C---:B------:R-:W-:Y:S01]  /*6570*/  FMUL R19, R78.reuse, R19 ;  /* 0x000000134e137220 */ /* 0x040fe20000400000 */
[----:B------:R-:W-:Y:S01]  /*6580*/  HADD2.F32 R102, -RZ, R101.H1_H1 ;  /* 0x30000065ff667230 */ /* 0x000fe20000004100 */
[----:B------:R-:W-:Y:S01]  /*6590*/  F2FP.SATFINITE.E4M3.F32.PACK_AB_MERGE_C R186, R9, R8, R186 ;  /* 0x0000000809ba723e */ /* 0x000fe200048070ba */
[----:B------:R-:W-:Y:S02]  /*65a0*/  HADD2.F32 R101, -RZ, R103.H0_H0 ;  /* 0x20000067ff657230 */ /* 0x000fe40000004100 */
[C---:B------:R-:W-:Y:S01]  /*65b0*/  FFMA R19, R81.reuse, R98, R19 ;  /* 0x0000006251137223 */ /* 0x040fe20000000013 */
[C---:B------:R-:W-:Y:S01]  /*65c0*/  FFMA R16, R81.reuse, R97, R16 ;  /* 0x0000006151107223 */ /* 0x040fe20000000010 */
[----:B------:R-:W-:Y:S01]  /*65d0*/  FFMA R17, R81, R100, R17 ;  /* 0x0000006451117223 */ /* 0x000fe20000000011 */
[C---:B------:R-:W-:Y:S01]  /*65e0*/  FMUL R18, R78.reuse, R22 ;  /* 0x000000164e127220 */ /* 0x040fe20000400000 */
[----:B------:R-:W-:Y:S01]  /*65f0*/  F2FP.F16.E4M3.UNPACK_B R135, R161 ;  /* 0x000000a1ff87723e */ /* 0x000fe200020006ff */
        /* <DEDUP_REMOVED lines=10> */
[----:B------:R1:W-:Y:S01]  /*66a0*/  STS.128 [R172+UR49+0x4200], R184 ;  /* 0x004200b8ac007988 */ /* 0x0003e20008000c31 */
[----:B------:R-:W-:Y:S01]  /*66b0*/  HADD2.F32 R136, -RZ, R135.H1_H1 ;  /* 0x30000087ff887230 */ /* 0x000fe20000004100 */
[----:B------:R-:W-:Y:S01]  /*66c0*/  F2FP.SATFINITE.E4M3.F32.PACK_AB_MERGE_C R196, R23, R18, RZ ;  /* 0x0000001217c4723e */ /* 0x000fe200048070ff */
[C---:B------:R-:W-:Y:S01]  /*66d0*/  FMUL R22, R78.reuse, R26 ;  /* 0x0000001a4e167220 */ /* 0x040fe20000400000 */
[C---:B------:R-:W-:Y:S01]  /*66e0*/  FMUL R27, R78.reuse, R27 ;  /* 0x0000001b4e1b7220 */ /* 0x040fe20000400000 */
[--C-:B------:R-:W-:Y:S01]  /*66f0*/  HADD2.F32 R107, -RZ, R109.reuse.H0_H0 ;  /* 0x2000006dff6b7230 */ /* 0x100fe20000004100 */
[----:B------:R-:W-:Y:S01]  /*6700*/  F2FP.SATFINITE.E4M3.F32.PACK_AB_MERGE_C R196, R17, R16, R196 ;  /* 0x0000001011c4723e */ /* 0x000fe200048070c4 */
[C---:B------:R-:W-:Y:S01]  /*6710*/  FFMA R22, R81.reuse, R103, R22 ;  /* 0x0000006751167223 */ /* 0x040fe20000000016 */
[C---:B------:R-:W-:Y:S01]  /*6720*/  FFMA R27, R81.reuse, R106, R27 ;  /* 0x0000006a511b7223 */ /* 0x040fe2000000001b */
[C---:B------:R-:W-:Y:S01]  /*6730*/  FFMA R24, R81.reuse, R105, R24 ;  /* 0x0000006951187223 */ /* 0x040fe20000000018 */
[----:B------:R-:W-:Y:S01]  /*6740*/  F2FP.F16.E4M3.UNPACK_B R137, R161.H1 ;  /* 0x000000a1ff89723e */ /* 0x000fe200030006ff */
[----:B------:R-:W-:Y:S02]  /*6750*/  HADD2.F32 R110, -RZ, R109.H1_H1 ;  /* 0x3000006dff6e7230 */ /* 0x000fe40000004100 */
[----:B------:R-:W-:Y:S01]  /*6760*/  FFMA R25, R81, R108, R25 ;  /* 0x0000006c51197223 */ /* 0x000fe20000000019 */
[----:B------:R-:W-:Y:S01]  /*6770*/  F2FP.SATFINITE.E4M3.F32.PACK_AB_MERGE_C R197, R27, R22, RZ ;  /* 0x000000161bc5723e */ /* 0x000fe200048070ff */
[----:B------:R-:W-:Y:S02]  /*6780*/  HADD2.F32 R109, -RZ, R111.H0_H0 ;  /* 0x2000006fff6d7230 */ /* 0x000fe40000004100 */
[C---:B------:R-:W-:Y:S01]  /*6790*/  FMUL R26, R78.reuse, R30 ;  /* 0x0000001e4e1a7220 */ /* 0x040fe20000400000 */
[C---:B------:R-:W-:Y:S01]  /*67a0*/  FMUL R31, R78.reuse, R31 ;  /* 0x0000001f4e1f7220 */ /* 0x040fe20000400000 */
[--C-:B------:R-:W-:Y:S01]  /*67b0*/  HADD2.F32 R111, -RZ, R113.reuse.H0_H0 ;  /* 0x20000071ff6f7230 */ /* 0x100fe20000004100 */
[----:B------:R-:W-:Y:S01]  /*67c0*/  F2FP.SATFINITE.E4M3.F32.PACK_AB_MERGE_C R197, R21, R20, R197 ;  /* 0x0000001415c5723e */ /* 0x000fe200048070c5 */
[C---:B------:R-:W-:Y:S01]  /*67d0*/  FFMA R26, R81.reuse, R107, R26 ;  /* 0x0000006b511a7223 */ /* 0x040fe2000000001a */
[C---:B------:R-:W-:Y:S01]  /*67e0*/  FFMA R31, R81.reuse, R110, R31 ;  /* 0x0000006e511f7223 */ /* 0x040fe2000000001f */
[C---:B------:R-:W-:Y:S01]  /*67f0*/  FFMA R28, R81.reuse, R109, R28 ;  /* 0x0000006d511c7223 */ /* 0x040fe2000000001c */
[----:B------:R-:W-:Y:S01]  /*6800*/  F2FP.F16.E4M3.UNPACK_B R139, R162 ;  /* 0x000000a2ff8b723e */ /* 0x000fe200020006ff */
[----:B------:R-:W-:Y:S02]  /*6810*/  HADD2.F32 R114, -RZ, R113.H1_H1 ;  /* 0x30000071ff727230 */ /* 0x000fe40000004100 */
[----:B------:R-:W-:Y:S01]  /*6820*/  FFMA R29, R81, R112, R29 ;  /* 0x00000070511d7223 */ /* 0x000fe2000000001d */
[----:B------:R-:W-:Y:S01]  /*6830*/  F2FP.SATFINITE.E4M3.F32.PACK_AB_MERGE_C R198, R31, R26, RZ ;  /* 0x0000001a1fc6723e */ /* 0x000fe200048070ff */
[----:B------:R-:W-:Y:S02]  /*6840*/  HADD2.F32 R113, -RZ, R115.H0_H0 ;  /* 0x20000073ff717230 */ /* 0x000fe40000004100 */
[C---:B------:R-:W-:Y:S01]  /*6850*/  FMUL R30, R78.reuse, R34 ;  /* 0x000000224e1e7220 */ /* 0x040fe20000400000 */
[----:B------:R-:W-:Y:S01]  /*6860*/  HADD2.F32 R140, -RZ, R139.H1_H1 ;  /* 0x3000008bff8c7230 */ /* 0x000fe20000004100 */
[----:B------:R-:W-:Y:S01]  /*6870*/  F2FP.SATFINITE.E4M3.F32.PACK_AB_MERGE_C R198, R25, R24, R198 ;  /* 0x0000001819c6723e */ /* 0x000fe200048070c6 */
[C---:B------:R-:W-:Y:S01]  /*6880*/  FMUL R35, R78.reuse, R35 ;  /* 0x000000234e237220 */ /* 0x040fe20000400000 */
[--C-:B------:R-:W-:Y:S02]  /*6890*/  HADD2.F32 R115, -RZ, R117.reuse.H0_H0 ;  /* 0x20000075ff737230 */ /* 0x100fe40000004100 */
[C---:B------:R-:W-:Y:S01]  /*68a0*/  FFMA R30, R81.reuse, R111, R30 ;  /* 0x0000006f511e7223 */ /* 0x040fe2000000001e */
[----:B------:R-:W-:Y:S02]  /*68b0*/  HADD2.F32 R118, -RZ, R117.H1_H1 ;  /* 0x30000075ff767230 */ /* 0x000fe40000004100 */
[C---:B------:R-:W-:Y:S01]  /*68c0*/  FFMA R35, R81.reuse, R114, R35 ;  /* 0x0000007251237223 */ /* 0x040fe20000000023 */
[C---:B------:R-:W-:Y:S01]  /*68d0*/  FFMA R32, R81.reuse, R113, R32 ;  /* 0x0000007151207223 */ /* 0x040fe20000000020 */
[----:B------:R-:W-:Y:S01]  /*68e0*/  F2FP.F16.E4M3.UNPACK_B R141, R162.H1 ;  /* 0x000000a2ff8d723e */ /* 0x000fe200030006ff */
[----:B------:R-:W-:Y:S01]  /*68f0*/  FFMA R33, R81, R116, R33 ;  /* 0x0000007451217223 */ /* 0x000fe20000000021 */
[----:B------:R-:W-:Y:S01]  /*6900*/  HADD2.F32 R117, -RZ, R119.H0_H0 ;  /* 0x20000077ff757230 */ /* 0x000fe20000004100 */
        /* <DEDUP_REMOVED lines=9> */
[----:B------:R1:W-:Y:S01]  /*69a0*/  STS.128 [R204+0x4010], R196 ;  /* 0x004010c4cc007388 */ /* 0x0003e20000000c00 */
[----:B------:R-:W-:Y:S01]  /*69b0*/  FFMA R37, R81, R120, R37 ;  /* 0x0000007851257223 */ /* 0x000fe20000000025 */
[----:B------:R-:W-:Y:S01]  /*69c0*/  F2FP.SATFINITE.E4M3.F32.PACK_AB_MERGE_C R200, R39, R34, RZ ;  /* 0x0000002227c8723e */ /* 0x000fe200048070ff */
[----:B------:R-:W-:Y:S02]  /*69d0*/  HADD2.F32 R122, -RZ, R121.H1_H1 ;  /* 0x30000079ff7a7230 */ /* 0x000fe40000004100 */
[C---:B------:R-:W-:Y:S01]  /*69e0*/  FMUL R38, R78.reuse, R42 ;  /* 0x0000002a4e267220 */ /* 0x040fe20000400000 */
[----:B------:R-:W-:Y:S01]  /*69f0*/  HADD2.F32 R121, -RZ, R123.H0_H0 ;  /* 0x2000007bff797230 */ /* 0x000fe20000004100 */
[----:B------:R-:W-:Y:S01]  /*6a00*/  F2FP.SATFINITE.E4M3.F32.PACK_AB_MERGE_C R200, R33, R32, R200 ;  /* 0x0000002021c8723e */ /* 0x000fe200048070c8 */
[----:B------:R-:W-:Y:S02]  /*6a10*/  HADD2.F32 R144, -RZ, R143.H1_H1 ;  /* 0x3000008fff907230 */ /* 0x000fe40000004100 */
[C---:B------:R-:W-:Y:S01]  /*6a20*/  FFMA R38, R81.reuse, R119, R38 ;  /* 0x0000007751267223 */ /* 0x040fe20000000026 */
[C---:B------:R-:W-:Y:S01]  /*6a30*/  FMUL R43, R78.reuse, R43 ;  /* 0x0000002b4e2b7220 */ /* 0x040fe20000400000 */
[--C-:B------:R-:W-:Y:S02]  /*6a40*/  HADD2.F32 R123, -RZ, R125.reuse.H0_H0 ;  /* 0x2000007dff7b7230 */ /* 0x100fe40000004100 */
[C---:B------:R-:W-:Y:S01]  /*6a50*/  FMUL R42, R78.reuse, R46 ;  /* 0x0000002e4e2a7220 */ /* 0x040fe20000400000 */
[----:B------:R-:W-:Y:S02]  /*6a60*/  HADD2.F32 R126, -RZ, R125.H1_H1 ;  /* 0x3000007dff7e7230 */ /* 0x000fe40000004100 */
[C---:B------:R-:W-:Y:S01]  /*6a70*/  FFMA R43, R81.reuse, R122, R43 ;  /* 0x0000007a512b7223 */ /* 0x040fe2000000002b */
[----:B------:R-:W-:Y:S01]  /*6a80*/  F2FP.F16.E4M3.UNPACK_B R145, R163.H1 ;  /* 0x000000a3ff91723e */ /* 0x000fe200030006ff */
[C---:B------:R-:W-:Y:S01]  /*6a90*/  FFMA R40, R81.reuse, R121, R40 ;  /* 0x0000007951287223 */ /* 0x040fe20000000028 */
[----:B------:R-:W-:Y:S01]  /*6aa0*/  FFMA R41, R81, R124, R41 ;  /* 0x0000007c51297223 */ /* 0x000fe20000000029 */
[----:B------:R-:W-:Y:S01]  /*6ab0*/  ISETP.NE.AND P0, PT, R193, RZ, PT ;  /* 0x000000ffc100720c */ /* 0x000fe20003f05270 */
[----:B------:R-:W-:Y:S01]  /*6ac0*/  HADD2.F32 R125, -RZ, R127.H0_H0 ;  /* 0x2000007fff7d7230 */ /* 0x000fe20000004100 */
[----:B------:R-:W-:Y:S01]  /*6ad0*/  F2FP.SATFINITE.E4M3.F32.PACK_AB_MERGE_C R201, R43, R38, RZ ;  /* 0x000000262bc9723e */ /* 0x000fe200048070ff */
[----:B------:R-:W-:Y:S01]  /*6ae0*/  FFMA R42, R81, R123, R42 ;  /* 0x0000007b512a7223 */ /* 0x000fe2000000002a */
[C---:B------:R-:W-:Y:S01]  /*6af0*/  FMUL R47, R78.reuse, R47 ;  /* 0x0000002f4e2f7220 */ /* 0x040fe20000400000 */
[--C-:B------:R-:W-:Y:S01]  /*6b00*/  HADD2.F32 R127, -RZ, R129.reuse.H0_H0 ;  /* 0x20000081ff7f7230 */ /* 0x100fe20000004100 */
[----:B------:R-:W-:Y:S01]  /*6b10*/  F2FP.SATFINITE.E4M3.F32.PACK_AB_MERGE_C R201, R37, R36, R201 ;  /* 0x0000002425c9723e */ /* 0x000fe200048070c9 */
[----:B------:R-:W-:Y:S02]  /*6b20*/  HADD2.F32 R130, -RZ, R129.H1_H1 ;  /* 0x30000081ff827230 */ /* 0x000fe40000004100 */
[C---:B------:R-:W-:Y:S01]  /*6b30*/  FFMA R47, R81.reuse, R126, R47 ;  /* 0x0000007e512f7223 */ /* 0x040fe2000000002f */
[C---:B------:R-:W-:Y:S01]  /*6b40*/  FFMA R44, R81.reuse, R125, R44 ;  /* 0x0000007d512c7223 */ /* 0x040fe2000000002c */
[C---:B------:R-:W-:Y:S01]  /*6b50*/  FFMA R45, R81.reuse, R128, R45 ;  /* 0x00000080512d7223 */ /* 0x040fe2000000002d */
[----:B------:R-:W-:Y:S02]  /*6b60*/  HADD2.F32 R129, -RZ, R131.H0_H0 ;  /* 0x20000083ff817230 */ /* 0x000fe40000004100 */
[C---:B------:R-:W-:Y:S01]  /*6b70*/  FMUL R46, R78.reuse, R50 ;  /* 0x000000324e2e7220 */ /* 0x040fe20000400000 */
[C---:B------:R-:W-:Y:S01]  /*6b80*/  FMUL R51, R78.reuse, R51 ;  /* 0x000000334e337220 */ /* 0x040fe20000400000 */
[--C-:B------:R-:W-:Y:S02]  /*6b90*/  HADD2.F32 R131, -RZ, R133.reuse.H0_H0 ;  /* 0x20000085ff837230 */ /* 0x100fe40000004100 */
[C---:B------:R-:W-:Y:S01]  /*6ba0*/  FMUL R50, R78.reuse, R54 ;  /* 0x000000364e327220 */ /* 0x040fe20000400000 */
[C---:B------:R-:W-:Y:S01]  /*6bb0*/  FFMA R46, R81.reuse, R127, R46 ;  /* 0x0000007f512e7223 */ /* 0x040fe2000000002e */
[----:B------:R-:W-:Y:S02]  /*6bc0*/  HADD2.F32 R134, -RZ, R133.H1_H1 ;  /* 0x30000085ff867230 */ /* 0x000fe40000004100 */
[C---:B------:R-:W-:Y:S01]  /*6bd0*/  FFMA R51, R81.reuse, R130, R51 ;  /* 0x0000008251337223 */ /* 0x040fe20000000033 */
[----:B------:R-:W-:Y:S02]  /*6be0*/  HADD2.F32 R133, -RZ, R135.H0_H0 ;  /* 0x20000087ff857230 */ /* 0x000fe40000004100 */
[C---:B------:R-:W-:Y:S01]  /*6bf0*/  FMUL R55, R78.reuse, R55 ;  /* 0x000000374e377220 */ /* 0x040fe20000400000 */
[C---:B------:R-:W-:Y:S01]  /*6c00*/  FFMA R48, R81.reuse, R129, R48 ;  /* 0x0000008151307223 */ /* 0x040fe20000000030 */
[C---:B------:R-:W-:Y:S01]  /*6c10*/  FFMA R49, R81.reuse, R132, R49 ;  /* 0x0000008451317223 */ /* 0x040fe20000000031 */
[--C-:B------:R-:W-:Y:S02]  /*6c20*/  HADD2.F32 R135, -RZ, R137.reuse.H0_H0 ;  /* 0x20000089ff877230 */ /* 0x100fe40000004100 */
[C---:B------:R-:W-:Y:S01]  /*6c30*/  FFMA R50, R81.reuse, R131, R50 ;  /* 0x0000008351327223 */ /* 0x040fe20000000032 */
[----:B------:R-:W-:Y:S02]  /*6c40*/  HADD2.F32 R138, -RZ, R137.H1_H1 ;  /* 0x30000089ff8a7230 */ /* 0x000fe40000004100 */
[C---:B------:R-:W-:Y:S01]  /*6c50*/  FMUL R54, R78.reuse, R58 ;  /* 0x0000003a4e367220 */ /* 0x040fe20000400000 */
[----:B------:R-:W-:Y:S02]  /*6c60*/  HADD2.F32 R137, -RZ, R139.H0_H0 ;  /* 0x2000008bff897230 */ /* 0x000fe40000004100 */
[C---:B------:R-:W-:Y:S01]  /*6c70*/  FFMA R55, R81.reuse, R134, R55 ;  /* 0x0000008651377223 */ /* 0x040fe20000000037 */
        /* <DEDUP_REMOVED lines=16> */
[----:B------:R-:W-:Y:S01]  /*6d80*/  FFMA R63, R81, R142, R63 ;  /* 0x0000008e513f7223 */ /* 0x000fe2000000003f */
[----:B------:R-:W-:Y:S01]  /*6d90*/  FMUL R67, R78, R67 ;  /* 0x000000434e437220 */ /* 0x000fe20000400000 */
[----:B------:R-:W-:Y:S01]  /*6da0*/  F2FP.SATFINITE.E4M3.F32.PACK_AB_MERGE_C R202, R47, R42, RZ ;  /* 0x0000002a2fca723e */ /* 0x000fe200048070ff */
[----:B------:R-:W-:Y:S01]  /*6db0*/  FFMA R60, R81, R141, R60 ;  /* 0x0000008d513c7223 */ /* 0x000fe2000000003c */
[----:B------:R-:W-:Y:S01]  /*6dc0*/  F2FP.SATFINITE.E4M3.F32.PACK_AB_MERGE_C R203, R51, R46, RZ ;  /* 0x0000002e33cb723e */ /* 0x000fe200048070ff */
[C---:B------:R-:W-:Y:S01]  /*6dd0*/  FFMA R61, R81.reuse, R144, R61 ;  /* 0x00000090513d7223 */ /* 0x040fe2000000003d */
[C---:B------:R-:W-:Y:S01]  /*6de0*/  FFMA R62, R81.reuse, R143, R62 ;  /* 0x0000008f513e7223 */ /* 0x040fe2000000003e */
[----:B------:R-:W-:Y:S01]  /*6df0*/  FFMA R67, R81, R146, R67 ;  /* 0x0000009251437223 */ /* 0x000fe20000000043 */
[----:B------:R-:W-:Y:S02]  /*6e00*/  F2FP.SATFINITE.E4M3.F32.PACK_AB_MERGE_C R202, R41, R40, R202 ;  /* 0x0000002829ca723e */ /* 0x000fe400048070ca */
[----:B------:R-:W-:Y:S02]  /*6e10*/  F2FP.SATFINITE.E4M3.F32.PACK_AB_MERGE_C R203, R45, R44, R203 ;  /* 0x0000002c2dcb723e */ /* 0x000fe400048070cb */
[----:B------:R-:W-:Y:S02]  /*6e20*/  F2FP.SATFINITE.E4M3.F32.PACK_AB_MERGE_C R212, R55, R50, RZ ;  /* 0x0000003237d4723e */ /* 0x000fe400048070ff */
[----:B------:R-:W-:Y:S01]  /*6e30*/  F2FP.SATFINITE.E4M3.F32.PACK_AB_MERGE_C R213, R59, R54, RZ ;  /* 0x000000363bd5723e */ /* 0x000fe200048070ff */
[----:B------:R1:W-:Y:S01]  /*6e40*/  STS.128 [R206+0x4020], R200 ;  /* 0x004020c8ce007388 */ /* 0x0003e20000000c00 */
[----:B------:R-:W-:Y:S02]  /*6e50*/  F2FP.SATFINITE.E4M3.F32.PACK_AB_MERGE_C R214, R63, R58, RZ ;  /* 0x0000003a3fd6723e */ /* 0x000fe400048070ff */
[----:B------:R-:W-:Y:S02]  /*6e60*/  F2FP.SATFINITE.E4M3.F32.PACK_AB_MERGE_C R215, R67, R62, RZ ;  /* 0x0000003e43d7723e */ /* 0x000fe400048070ff */
[----:B------:R-:W-:Y:S02]  /*6e70*/  F2FP.SATFINITE.E4M3.F32.PACK_AB_MERGE_C R212, R49, R48, R212 ;  /* 0x0000003031d4723e */ /* 0x000fe400048070d4 */
[----:B------:R-:W-:Y:S02]  /*6e80*/  F2FP.SATFINITE.E4M3.F32.PACK_AB_MERGE_C R213, R53, R52, R213 ;  /* 0x0000003435d5723e */ /* 0x000fe400048070d5 */
[----:B------:R-:W-:Y:S02]  /*6e90*/  F2FP.SATFINITE.E4M3.F32.PACK_AB_MERGE_C R214, R57, R56, R214 ;  /* 0x0000003839d6723e */ /* 0x000fe400048070d6 */
[----:B------:R-:W-:Y:S02]  /*6ea0*/  F2FP.SATFINITE.E4M3.F32.PACK_AB_MERGE_C R215, R61, R60, R215 ;  /* 0x0000003c3dd7723e */ /* 0x000fe400048070d7 */
[----:B------:R-:W-:Y:S02]  /*6eb0*/  LEA R210, R181, UR49, 0x3 ;  /* 0x00000031b5d27c11 */ /* 0x000fe4000f8e18ff */
[----:B------:R-:W-:Y:S01]  /*6ec0*/  @P6 SHF.L.U32 R221, R180, 0x1f, RZ ;  /* 0x0000001fb4dd6819 */ /* 0x000fe200000006ff */
[----:B------:R1:W-:Y:S01]  /*6ed0*/  STS.128 [R205+0x4010], R212 ;  /* 0x004010d4cd007388 */ /* 0x0003e20000000c00 */
[----:B------:R-:W-:Y:S01]  /*6ee0*/  @!PT LDS RZ, [RZ] ;  /* 0x00000000fffff984 */ /* 0x000fe20000000800 */
[----:B------:R-:W-:Y:S01]  /*6ef0*/  @!PT LDS RZ, [RZ] ;  /* 0x00000000fffff984 */ /* 0x000fe20000000800 */
[----:B------:R-:W-:Y:S01]  /*6f00*/  @!PT LDS RZ, [RZ] ;  /* 0x00000000fffff984 */ /* 0x000fe20000000800 */
[----:B------:R-:W-:Y:S01]  /*6f10*/  @!PT LDS RZ, [RZ] ;  /* 0x00000000fffff984 */ /* 0x000fe20000000800 */
[----:B------:R2:W-:Y:S07]  /*6f20*/  MEMBAR.ALL.CTA ;  /* 0x0000000000007992 */ /* 0x0005ee0000008000 */
[----:B--2---:R-:W2:Y:S02]  /*6f30*/  FENCE.VIEW.ASYNC.S ;  /* 0x00000000000073c6 */ /* 0x004ea40000000000 */
[----:B--2---:R-:W-:Y:S06]  /*6f40*/  BAR.SYNC.DEFER_BLOCKING 0x1, 0x80 ;  /* 0x0042000000007b1d */ /* 0x004fec0000010000 */
[----:B------:R-:W-:Y:S05]  /*6f50*/  @P0 BRA `(.L_x_105) ;  /* 0x0000000000280947 */ /* 0x000fea0003800000 */
[----:B------:R-:W-:Y:S02]  /*6f60*/  UIADD3 UR4, UPT, UPT, UR49, 0x4200, URZ ;  /* 0x0000420031047890 */ /* 0x000fe4000fffe0ff */
[----:B------:R-:W-:Y:S01]  /*6f70*/  UIADD3 UR6, UP0, UPT, UR52, 0x680, URZ ;  /* 0x0000068034067890 */ /* 0x000fe2000ff1e0ff */
[----:B------:R-:W-:Y:S03]  /*6f80*/  UMOV UR43, UR36 ;  /* 0x00000024002b7c82 */ /* 0x000fe60008000000 */
[----:B------:R-:W-:Y:S01]  /*6f90*/  MOV R192, UR4 ;  /* 0x0000000400c07c02 */ /* 0x000fe20008000f00 */
[----:B------:R-:W-:Y:S03]  /*6fa0*/  UIADD3.X UR7, UPT, UPT, URZ, UR53, URZ, UP0, !UPT ;  /* 0x00000035ff077290 */ /* 0x000fe600087fe4ff */
[----:B------:R-:W-:Y:S11]  /*6fb0*/  R2UR UR40, R192 ;  /* 0x00000000c02872ca */ /* 0x000ff600000e0000 */
[----:B------:R-:W-:Y:S02]  /*6fc0*/  @!UPT UIADD3 URZ, UPT, UPT, URZ, URZ, URZ ;  /* 0x000000fffffff290 */ /* 0x000fe4000fffe0ff */
[----:B------:R2:W-:Y:S01]  /*6fd0*/  UTMASTG.3D [UR40], [UR6] ;  /* 0x00000028060073b5 */ /* 0x0005e20008010000 */
[----:B------:R0:W-:Y:S01]  /*6fe0*/  UTMACMDFLUSH ;  /* 0x00000000000079b7 */ /* 0x0001e20000000000 */
[----:B--2---:R-:W-:Y:S04]  /*6ff0*/  DEPBAR.LE SB0, 0x1 ;  /* 0x000080400000791a */ /* 0x004fe80000000000 */
.L_x_105:
[----:B------:R-:W-:Y:S05]  /*7000*/  BSYNC.RECONVERGENT B0 ;  /* 0x0000000000007941 */ /* 0x000fea0003800200 */
.L_x_104:
[----:B------:R-:W-:Y:S06]  /*7010*/  BAR.SYNC.DEFER_BLOCKING 0x1, 0x80 ;  /* 0x0042000000007b1d */ /* 0x000fec0000010000 */
[----:B------:R-:W2:Y:S01]  /*7020*/  @P6 SYNCS.PHASECHK.TRANS64.TRYWAIT P0, [R210+URZ+0xc0], R221 ;  /* 0x0000c0ddd20065a7 */ /* 0x000ea200080011ff */
[----:B------:R-:W-:Y:S01]  /*7030*/  BSSY B1, `(.L_x_106) ;  /* 0x0000023000017945 */ /* 0x000fe20003800000 */
[----:B--2---:R-:W-:Y:S03]  /*7040*/  @P6 SEL R208, RZ, 0x1, !P0 ;  /* 0x00000001ffd06807 */ /* 0x004fe60004000000 */
[----:B------:R-:W-:Y:S05]  /*7050*/  @!P6 BRA `(.L_x_107) ;  /* 0x000000000080e947 */ /* 0x000fea0003800000 */
[----:B------:R-:W-:Y:S01]  /*7060*/  ISETP.NE.AND P1, PT, R209, RZ, PT ;  /* 0x000000ffd100720c */ /* 0x000fe20003f25270 */
[----:B------:R-:W-:Y:S01]  /*7070*/  BSSY B0, `(.L_x_108) ;  /* 0x000000a000007945 */ /* 0x000fe20003800000 */
[----:B------:R-:W-:Y:S11]  /*7080*/  ISETP.NE.AND P0, PT, R208, RZ, PT ;  /* 0x000000ffd000720c */ /* 0x000ff60003f05270 */
[----:B------:R-:W-:Y:S04]  /*7090*/  @P1 IMAD R0, R181, 0x2000, R190 ;  /* 0x00002000b5001824 */ /* 0x000fe800078e02be */
[C---:B------:R-:W-:Y:S01]  /*70a0*/  @P1 IMAD.IADD R2, R0.reuse, 0x1, R211 ;  /* 0x0000000100021824 */ /* 0x040fe200078e02d3 */
[----:B------:R-:W-:Y:S03]  /*70b0*/  @P1 IADD3 R219, PT, PT, R0, R219, RZ ;  /* 0x000000db00db1210 */ /* 0x000fe60007ffe0ff */
[----:B------:R-:W-:Y:S01]  /*70c0*/  @P1 IMAD.IADD R217, R217, 0x1, R2 ;  /* 0x00000001d9d91824 */ /* 0x000fe200078e0202 */
[----:B------:R-:W-:Y:S06]  /*70d0*/  @P0 BRA `(.L_x_109) ;  /* 0x00000000000c0947 */ /* 0x000fec0003800000 */
[----:B------:R-:W-:Y:S04]  /*70e0*/  SHF.L.U32 R3, R180, 0x1f, RZ ;  /* 0x0000001fb4037819 */ /* 0x000fe800000006ff */
[----:B------:R-:W2:Y:S02]  /*70f0*/  SYNCS.PHASECHK.TRANS64.TRYWAIT P0, [R210+URZ+0xc0], R3 ;  /* 0x0000c003d20075a7 */ /* 0x000ea400080011ff */
[----:B--2---:R-:W-:Y:S05]  /*7100*/  @!P0 BRA `(.L_x_110) ;  /* 0x0000002000788947 */ /* 0x004fea0003800000 */
.L_x_109:
[----:B------:R-:W-:Y:S05]  /*7110*/  BSYNC B0 ;  /* 0x0000000000007941 */ /* 0x000fea0003800000 */
.L_x_108:
[----:B------:R-:W-:Y:S01]  /*7120*/  ISETP.NE.AND P0, PT, R209, RZ, PT ;  /* 0x000000ffd100720c */ /* 0x000fe20003f05270 */
[----:B--2---:R-:W-:Y:S02]  /*7130*/  VIADD R210, R210, 0xd0 ;  /* 0x000000d0d2d27836 */ /* 0x004fe40000000000 */
[----:B------:R-:W-:Y:S02]  /*7140*/  IMAD.U32 R3, RZ, RZ, UR37 ;  /* 0x00000025ff037e24 */ /* 0x000fe4000f8e00ff */
[----:B------:R-:W-:Y:S03]  /*7150*/  VIADD R181, R181, 0x1 ;  /* 0x00000001b5b57836 */ /* 0x000fe60000000000 */
[----:B------:R-:W-:Y:S05]  /*7160*/  PRMT R3, R3, 0x654, R210 ;  /* 0x0000065403037816 */ /* 0x000fea00000000d2 */
[----:B------:R2:W3:Y:S04]  /*7170*/  @P0 LDS.128 R148, [R0] ;  /* 0x0000000000940984 */ /* 0x0004e80000000c00 */
[----:B------:R2:W4:Y:S04]  /*7180*/  @P0 LDS.128 R152, [R2+0x10] ;  /* 0x0000100002980984 */ /* 0x0005280000000c00 */
        /* <DEDUP_REMOVED lines=9> */
[----:B------:R-:W-:Y:S01]  /*7220*/  SEL R181, R181, RZ, P0 ;  /* 0x000000ffb5b57207 */ /* 0x000fe20000000000 */
[----:B-----5:R5:W-:Y:S02]  /*7230*/  SYNCS.ARRIVE.TRANS64.RED.A1T0 RZ, [R3+URZ], RZ ;  /* 0x000000ff03ff79a7 */ /* 0x020be400081004ff */
[----:B-----5:R-:W-:Y:S04]  /*7240*/  SEL R3, RZ, 0x1, P0 ;  /* 0x00000001ff037807 */ /* 0x020fe80000000000 */
[----:B--234-:R-:W-:Y:S02]  /*7250*/  LOP3.LUT R180, R180, R3, RZ, 0x3c, !PT ;  /* 0x00000003b4b47212 */ /* 0x01cfe400078e3cff */
.L_x_107:
[----:B------:R-:W-:Y:S05]  /*7260*/  BSYNC B1 ;  /* 0x0000000000017941 */ /* 0x000fea0003800000 */
.L_x_106:
[----:B------:R-:W-:Y:S05]  /*7270*/  VIADD R0, R80, 0x40 ;  /* 0x0000004050007836 */ /* 0x000fea0000000000 */
[----:B------:R-:W-:Y:S04]  /*7280*/  SHF.R.U32.HI R0, RZ, 0x15, R0 ;  /* 0x00000015ff007819 */ /* 0x000fe80000011600 */
[----:B------:R-:W-:Y:S11]  /*7290*/  LOP3.LUT P0, RZ, R0, 0x3, R173, 0x48, !PT ;  /* 0x0000000300ff7812 */ /* 0x000ff600078048ad */
[----:B------:R-:W-:Y:S02]  /*72a0*/  @!UPT UIADD3 URZ, UPT, UPT, URZ, URZ, URZ ;  /* 0x000000fffffff290 */ /* 0x000fe4000fffe0ff */
[----:B------:R-:W-:Y:S05]  /*72b0*/  @!P0 BRA `(.L_x_111) ;  /* 0x0000000000408947 */ /* 0x000fea0003800000 */
[----:B------:R-:W2:Y:S01]  /*72c0*/  LDCU.64 UR8, c[0x4][0x70] ;  /* 0x01000e00ff0877ac */ /* 0x000ea20008000a00 */
[----:B------:R-:W-:Y:S01]  /*72d0*/  MOV R3, 0x0 ;  /* 0x0000000000037802 */ /* 0x000fe20000000f00 */
[----:B------:R-:W-:Y:S02]  /*72e0*/  HFMA2 R12, -RZ, RZ, 0, 5.9604644775390625e-08 ;  /* 0x00000001ff0c7431 */ /* 0x000fe400000001ff */
[----:B------:R-:W-:Y:S02]  /*72f0*/  IMAD.MOV.U32 R8, RZ, RZ, 0x192 ;  /* 0x00000192ff087424 */ /* 0x000fe400078e00ff */
[----:B------:R-:W-:Y:S01]  /*7300*/  IMAD.MOV.U32 R13, RZ, RZ, RZ ;  /* 0x000000ffff0d7224 */ /* 0x000fe200078e00ff */
[----:B------:R-:W3:Y:S01]  /*7310*/  LDCU.64 UR6, c[0x4][0x78] ;  /* 0x01000f00ff0677ac */ /* 0x000ee20008000a00 */
[----:B------:R-:W4:Y:S01]  /*7320*/  LDC.64 R2, c[0x4][R3] ;  /* 0x0100000003027b82 */ /* 0x000f220000000a00 */
[----:B------:R-:W5:Y:S01]  /*7330*/  LDCU.64 UR4, c[0x4][0x10] ;  /* 0x01000200ff0477ac */ /* 0x000f620008000a00 */
[----:B--2---:R-:W-:Y:S01]  /*7340*/  MOV R5, UR9 ;  /* 0x0000000900057c02 */ /* 0x004fe20008000f00 */
[----:B------:R-:W-:Y:S01]  /*7350*/  IMAD.U32 R4, RZ, RZ, UR8 ;  /* 0x00000008ff047e24 */ /* 0x000fe2000f8e00ff */
[----:B---3--:R-:W-:Y:S01]  /*7360*/  MOV R7, UR7 ;  /* 0x0000000700077c02 */ /* 0x008fe20008000f00 */
[----:B------:R-:W-:Y:S01]  /*7370*/  IMAD.U32 R6, RZ, RZ, UR6 ;  /* 0x00000006ff067e24 */ /* 0x000fe2000f8e00ff */
[----:B-----5:R-:W-:Y:S01]  /*7380*/  MOV R11, UR5 ;  /* 0x00000005000b7c02 */ /* 0x020fe20008000f00 */
[----:B------:R-:W-:Y:S02]  /*7390*/  IMAD.U32 R10, RZ, RZ, UR4 ;  /* 0x00000004ff0a7e24 */ /* 0x000fe4000f8e00ff */
[----:B------:R-:W-:Y:S07]  /*73a0*/  LEPC R20, `(.L_x_111) ;  /* 0x000000001014794e */ /* 0x000fee0000000000 */
[----:B-1--4-:R-:W-:Y:S05]  /*73b0*/  CALL.ABS.NOINC R2 ;  /* 0x0000000002007343 */ /* 0x012fea0003c00000 */
.L_x_111:
[----:B------:R-:W-:Y:S01]  /*73c0*/  ISETP.NE.AND P0, PT, R193, RZ, PT ;  /* 0x000000ffc100720c */ /* 0x000fe20003f05270 */
[----:B------:R-:W-:Y:S05]  /*73d0*/  WARPSYNC.ALL ;  /* 0x0000000000007948 */ /* 0x000fea0003800000 */
[----:B------:R-:W-:Y:S01]  /*73e0*/  R2UR UR4, R80 ;  /* 0x00000000500472ca */ /* 0x000fe200000e0000 */
[----:B------:R-:W-:Y:S01]  /*73f0*/  BSSY.RECONVERGENT B0, `(.L_x_112) ;  /* 0x000011d000007945 */ /* 0x000fe20003800200 */
[----:B------:R-:W-:Y:S02]  /*7400*/  F2FP.F16.E4M3.UNPACK_B R11, R149 ;  /* 0x00000095ff0b723e */ /* 0x000fe400020006ff */
[----:B------:R-:W-:Y:S02]  /*7410*/  F2FP.F16.E4M3.UNPACK_B R10, R150 ;  /* 0x00000096ff0a723e */ /* 0x000fe400020006ff */
[----:B------:R-:W-:Y:S01]  /*7420*/  F2FP.F16.E4M3.UNPACK_B R9, R151 ;  /* 0x00000097ff09723e */ /* 0x000fe200020006ff */
[--C-:B------:R-:W-:Y:S01]  /*7430*/  HADD2.F32 R83, -RZ, R11.reuse.H0_H0 ;  /* 0x2000000bff537230 */ /* 0x100fe20000004100 */
[----:B------:R-:W-:Y:S01]  /*7440*/  F2FP.F16.E4M3.UNPACK_B R8, R152 ;  /* 0x00000098ff08723e */ /* 0x000fe200020006ff */
[----:B------:R-:W-:Y:S01]  /*7450*/  HADD2.F32 R84, -RZ, R11.H1_H1 ;  /* 0x3000000bff547230 */ /* 0x000fe20000004100 */
[----:B------:R-:W-:Y:S01]  /*7460*/  F2FP.F16.E4M3.UNPACK_B R7, R153 ;  /* 0x00000099ff07723e */ /* 0x000fe200020006ff */
[--C-:B------:R-:W-:Y:S01]  /*7470*/  HADD2.F32 R87, -RZ, R10.reuse.H0_H0 ;  /* 0x2000000aff577230 */ /* 0x100fe20000004100 */
[----:B------:R-:W-:Y:S01]  /*7480*/  F2FP.F16.E4M3.UNPACK_B R6, R154 ;  /* 0x0000009aff06723e */ /* 0x000fe200020006ff */
[----:B------:R-:W-:Y:S01]  /*7490*/  HADD2.F32 R88, -RZ, R10.H1_H1 ;  /* 0x3000000aff587230 */ /* 0x000fe20000004100 */
[----:B------:R-:W-:Y:S01]  /*74a0*/  F2FP.F16.E4M3.UNPACK_B R5, R155 ;  /* 0x0000009bff05723e */ /* 0x000fe200020006ff */
[--C-:B------:R-:W-:Y:S01]  /*74b0*/  HADD2.F32 R91, -RZ, R9.reuse.H0_H0 ;  /* 0x20000009ff5b7230 */ /* 0x100fe20000004100 */
[----:B-1----:R-:W-:Y:S01]  /*74c0*/  F2FP.F16.E4M3.UNPACK_B R4, R156 ;  /* 0x0000009cff04723e */ /* 0x002fe200020006ff */
[----:B------:R-:W-:Y:S01]  /*74d0*/  HADD2.F32 R92, -RZ, R9.H1_H1 ;  /* 0x30000009ff5c7230 */ /* 0x000fe20000004100 */
[-C--:B------:R-:W-:Y:S01]  /*74e0*/  F2FP.F16.E4M3.UNPACK_B R2, R148.reuse ;  /* 0x00000094ff02723e */ /* 0x080fe200020006ff */
[--C-:B------:R-:W-:Y:S01]  /*74f0*/  HADD2.F32 R95, -RZ, R8.reuse.H0_H0 ;  /* 0x20000008ff5f7230 */ /* 0x100fe20000004100 */
[----:B------:R-:W-:Y:S01]  /*7500*/  F2FP.F16.E4M3.UNPACK_B R148, R148.H1 ;  /* 0x00000094ff94723e */ /* 0x000fe200030006ff */
[----:B------:R-:W-:Y:S01]  /*7510*/  HADD2.F32 R97, -RZ, R8.H1_H1 ;  /* 0x30000008ff617230 */ /* 0x000fe20000004100 */
[----:B------:R-:W-:Y:S01]  /*7520*/  F2FP.F16.E4M3.UNPACK_B R149, R149.H1 ;  /* 0x00000095ff95723e */ /* 0x000fe200030006ff */
[--C-:B------:R-:W-:Y:S01]  /*7530*/  HADD2.F32 R98, -RZ, R7.reuse.H0_H0 ;  /* 0x20000007ff627230 */ /* 0x100fe20000004100 */
[----:B------:R-:W-:Y:S01]  /*7540*/  F2FP.F16.E4M3.UNPACK_B R150, R150.H1 ;  /* 0x00000096ff96723e */ /* 0x000fe200030006ff */
[----:B------:R-:W-:Y:S01]  /*7550*/  HADD2.F32 R101, -RZ, R7.H1_H1 ;  /* 0x30000007ff657230 */ /* 0x000fe20000004100 */
[----:B------:R-:W-:Y:S01]  /*7560*/  F2FP.F16.E4M3.UNPACK_B R151, R151.H1 ;  /* 0x00000097ff97723e */ /* 0x000fe200030006ff */
[--C-:B------:R-:W-:Y:S01]  /*7570*/  HADD2.F32 R102, -RZ, R6.reuse.H0_H0 ;  /* 0x20000006ff667230 */ /* 0x100fe20000004100 */
[----:B------:R-:W-:Y:S01]  /*7580*/  F2FP.F16.E4M3.UNPACK_B R138, R163 ;  /* 0x000000a3ff8a723e */ /* 0x000fe200020006ff */
[----:B------:R-:W-:Y:S01]  /*7590*/  HADD2.F32 R105, -RZ, R6.H1_H1 ;  /* 0x30000006ff697230 */ /* 0x000fe20000004100 */
[----:B------:R-:W-:Y:S01]  /*75a0*/  R2UR UR5, R207 ;  /* 0x00000000cf0572ca */ /* 0x000fe200000e0000 */
        /* <DEDUP_REMOVED lines=8> */
[----:B------:R-:W1:Y:S01]  /*7630*/  LDTM.x64 R4, tmem[UR4+0x40] ;  /* 0x00004004000479ee */ /* 0x000e620008340000 */
[--C-:B------:R-:W-:Y:S01]  /*7640*/  HADD2.F32 R0, -RZ, R2.reuse.H0_H0 ;  /* 0x20000002ff007230 */ /* 0x100fe20000004100 */
[----:B------:R-:W-:Y:S01]  /*7650*/  NOP ;  /* 0x0000000000007918 */ /* 0x000fe20000000000 */
[----:B------:R-:W-:Y:S01]  /*7660*/  HADD2.F32 R2, -RZ, R2.H1_H1 ;  /* 0x30000002ff027230 */ /* 0x000fe20000004100 */
[----:B------:R-:W-:Y:S01]  /*7670*/  UIADD3 UR5, UPT, UPT, UR5, 0x130, URZ ;  /* 0x0000013005057890 */ /* 0x000fe2000fffe0ff */
[--C-:B------:R-:W-:Y:S01]  /*7680*/  HADD2.F32 R86, -RZ, R149.reuse.H1_H1 ;  /* 0x30000095ff567230 */ /* 0x100fe20000004100 */
[----:B------:R-:W-:Y:S01]  /*7690*/  F2FP.F16.E4M3.UNPACK_B R132, R161 ;  /* 0x000000a1ff84723e */ /* 0x000fe200020006ff */
[--C-:B------:R-:W-:Y:S01]  /*76a0*/  HADD2.F32 R114, -RZ, R116.reuse.H0_H0 ;  /* 0x20000074ff727230 */ /* 0x100fe20000004100 */
[----:B------:R-:W-:Y:S01]  /*76b0*/  UPRMT UR5, UR37, 0x654, UR5 ;  /* 0x0000065425057896 */ /* 0x000fe20008000005 */
[----:B------:R-:W-:Y:S01]  /*76c0*/  HADD2.F32 R117, -RZ, R116.H1_H1 ;  /* 0x30000074ff757230 */ /* 0x000fe20000004100 */
[----:B------:R-:W-:Y:S01]  /*76d0*/  F2FP.F16.E4M3.UNPACK_B R136, R162 ;  /* 0x000000a2ff88723e */ /* 0x000fe200020006ff */
[--C-:B------:R-:W-:Y:S01]  /*76e0*/  HADD2.F32 R118, -RZ, R120.reuse.H0_H0 ;  /* 0x20000078ff767230 */ /* 0x100fe20000004100 */
[----:B------:R-:W-:Y:S01]  /*76f0*/  F2FP.F16.E4M3.UNPACK_B R152, R152.H1 ;  /* 0x00000098ff98723e */ /* 0x000fe200030006ff */
[----:B------:R-:W-:Y:S01]  /*7700*/  HADD2.F32 R121, -RZ, R120.H1_H1 ;  /* 0x30000078ff797230 */ /* 0x000fe20000004100 */
[----:B------:R-:W-:Y:S01]  /*7710*/  F2FP.F16.E4M3.UNPACK_B R153, R153.H1 ;  /* 0x00000099ff99723e */ /* 0x000fe200030006ff */
[--C-:B------:R-:W-:Y:S01]  /*7720*/  HADD2.F32 R122, -RZ, R124.reuse.H0_H0 ;  /* 0x2000007cff7a7230 */ /* 0x100fe20000004100 */
[----:B------:R-:W-:Y:S01]  /*7730*/  F2FP.F16.E4M3.UNPACK_B R154, R154.H1 ;  /* 0x0000009aff9a723e */ /* 0x000fe200030006ff */
[----:B-1----:R-:W-:Y:S01]  /*7740*/  SYNCS.ARRIVE.TRANS64.RED.A1T0 RZ, [UR5], RZ ;  /* 0x000000ffffff79a7 */ /* 0x002fe20008100405 */
[----:B------:R-:W-:Y:S01]  /*7750*/  HADD2.F32 R125, -RZ, R124.H1_H1 ;  /* 0x3000007cff7d7230 */ /* 0x000fe20000004100 */
[----:B------:R-:W-:Y:S01]  /*7760*/  F2FP.F16.E4M3.UNPACK_B R155, R155.H1 ;  /* 0x0000009bff9b723e */ /* 0x000fe200030006ff */
[--C-:B------:R-:W-:Y:S01]  /*7770*/  HADD2.F32 R126, -RZ, R128.reuse.H0_H0 ;  /* 0x20000080ff7e7230 */ /* 0x100fe20000004100 */
[----:B------:R-:W-:Y:S01]  /*7780*/  F2FP.F16.E4M3.UNPACK_B R156, R156.H1 ;  /* 0x0000009cff9c723e */ /* 0x000fe200030006ff */
[----:B------:R-:W-:Y:S01]  /*7790*/  HADD2.F32 R129, -RZ, R128.H1_H1 ;  /* 0x30000080ff817230 */ /* 0x000fe20000004100 */
[----:B------:R-:W-:Y:S01]  /*77a0*/  F2FP.F16.E4M3.UNPACK_B R157, R157.H1 ;  /* 0x0000009dff9d723e */ /* 0x000fe200030006ff */
[C---:B------:R-:W-:Y:S01]  /*77b0*/  FMUL R4, R78.reuse, R4 ;  /* 0x000000044e047220 */ /* 0x040fe20000400000 */
[C---:B------:R-:W-:Y:S01]  /*77c0*/  FMUL R5, R78.reuse, R5 ;  /* 0x000000054e057220 */ /* 0x040fe20000400000 */
[----:B------:R-:W-:Y:S02]  /*77d0*/  HADD2.F32 R3, -RZ, R148.H0_H0 ;  /* 0x20000094ff037230 */ /* 0x000fe40000004100 */
        /* <DEDUP_REMOVED lines=9> */
[C---:B------:R-:W-:Y:S01]  /*7870*/  FMUL R2, R78.reuse, R21 ;  /* 0x000000154e027220 */ /* 0x040fe20000400000 */
[C---:B------:R-:W-:Y:S01]  /*7880*/  FMUL R21, R78.reuse, R28 ;  /* 0x0000001c4e157220 */ /* 0x040fe20000400000 */
[----:B------:R-:W-:Y:S02]  /*7890*/  HADD2.F32 R130, -RZ, R132.H0_H0 ;  /* 0x20000084ff827230 */ /* 0x000fe40000004100 */
[C---:B------:R-:W-:Y:S01]  /*78a0*/  FMUL R6, R78.reuse, R6 ;  /* 0x000000064e067220 */ /* 0x040fe20000400000 */
[----:B------:R-:W-:Y:S02]  /*78b0*/  HADD2.F32 R82, -RZ, R148.H1_H1 ;  /* 0x30000094ff527230 */ /* 0x000fe40000004100 */
[C---:B------:R-:W-:Y:S01]  /*78c0*/  FMUL R7, R78.reuse, R7 ;  /* 0x000000074e077220 */ /* 0x040fe20000400000 */
[----:B------:R-:W-:Y:S02]  /*78d0*/  HADD2.F32 R85, -RZ, R149.H0_H0 ;  /* 0x20000095ff557230 */ /* 0x000fe40000004100 */
[C---:B------:R-:W-:Y:S01]  /*78e0*/  FFMA R6, R81.reuse, R3, R6 ;  /* 0x0000000351067223 */ /* 0x040fe20000000006 */
[----:B------:R-:W-:Y:S02]  /*78f0*/  HADD2.F32 R133, -RZ, R132.H1_H1 ;  /* 0x30000084ff857230 */ /* 0x000fe40000004100 */
[C---:B------:R-:W-:Y:S01]  /*7900*/  FFMA R7, R81.reuse, R82, R7 ;  /* 0x0000005251077223 */ /* 0x040fe20000000007 */
[C---:B------:R-:W-:Y:S01]  /*7910*/  FFMA R8, R81.reuse, R83, R8 ;  /* 0x0000005351087223 */ /* 0x040fe20000000008 */
[C---:B------:R-:W-:Y:S01]  /*7920*/  FFMA R9, R81.reuse, R84, R9 ;  /* 0x0000005451097223 */ /* 0x040fe20000000009 */
[--C-:B------:R-:W-:Y:S02]  /*7930*/  HADD2.F32 R82, -RZ, R138.reuse.H0_H0 ;  /* 0x2000008aff527230 */ /* 0x100fe40000004100 */
[C---:B------:R-:W-:Y:S01]  /*7940*/  FMUL R10, R78.reuse, R10 ;  /* 0x0000000a4e0a7220 */ /* 0x040fe20000400000 */
[----:B------:R-:W-:Y:S02]  /*7950*/  HADD2.F32 R83, -RZ, R138.H1_H1 ;  /* 0x3000008aff537230 */ /* 0x000fe40000004100 */
[C---:B------:R-:W-:Y:S01]  /*7960*/  FMUL R11, R78.reuse, R11 ;  /* 0x0000000b4e0b7220 */ /* 0x040fe20000400000 */
[----:B------:R-:W-:Y:S02]  /*7970*/  HADD2.F32 R89, -RZ, R150.H0_H0 ;  /* 0x20000096ff597230 */ /* 0x000fe40000004100 */
[C---:B------:R-:W-:Y:S01]  /*7980*/  FFMA R10, R81.reuse, R85, R10 ;  /* 0x00000055510a7223 */ /* 0x040fe2000000000a */
[--C-:B------:R-:W-:Y:S02]  /*7990*/  HADD2.F32 R134, -RZ, R136.reuse.H0_H0 ;  /* 0x20000088ff867230 */ /* 0x100fe40000004100 */
[C---:B------:R-:W-:Y:S01]  /*79a0*/  FFMA R11, R81.reuse, R86, R11 ;  /* 0x00000056510b7223 */ /* 0x040fe2000000000b */
[C---:B------:R-:W-:Y:S01]  /*79b0*/  FFMA R12, R81.reuse, R87, R12 ;  /* 0x00000057510c7223 */ /* 0x040fe2000000000c */
[----:B------:R-:W-:Y:S01]  /*79c0*/  FFMA R13, R81, R88, R13 ;  /* 0x00000058510d7223 */ /* 0x000fe2000000000d */
[----:B------:R-:W-:Y:S01]  /*79d0*/  F2FP.SATFINITE.E4M3.F32.PACK_AB_MERGE_C R86, R7, R6, RZ ;  /* 0x000000060756723e */ /* 0x000fe200048070ff */
[C---:B------:R-:W-:Y:S01]  /*79e0*/  FMUL R7, R78.reuse, R24 ;  /* 0x000000184e077220 */ /* 0x040fe20000400000 */
[----:B------:R-:W-:Y:S01]  /*79f0*/  F2FP.SATFINITE.E4M3.F32.PACK_AB_MERGE_C R138, R11, R10, RZ ;  /* 0x0000000a0b8a723e */ /* 0x000fe200048070ff */
[C---:B------:R-:W-:Y:S01]  /*7a00*/  FMUL R10, R78.reuse, R25 ;  /* 0x000000194e0a7220 */ /* 0x040fe20000400000 */
[C---:B------:R-:W-:Y:S01]  /*7a10*/  FMUL R25, R78.reuse, R32 ;  /* 0x000000204e197220 */ /* 0x040fe20000400000 */
[----:B------:R-:W-:Y:S02]  /*7a20*/  HADD2.F32 R137, -RZ, R136.H1_H1 ;  /* 0x30000088ff897230 */ /* 0x000fe40000004100 */
[C---:B------:R-:W-:Y:S01]  /*7a30*/  FMUL R14, R78.reuse, R14 ;  /* 0x0000000e4e0e7220 */ /* 0x040fe20000400000 */
[----:B------:R-:W-:Y:S02]  /*7a40*/  HADD2.F32 R90, -RZ, R150.H1_H1 ;  /* 0x30000096ff5a7230 */ /* 0x000fe40000004100 */
[C---:B------:R-:W-:Y:S01]  /*7a50*/  FMUL R15, R78.reuse, R15 ;  /* 0x0000000f4e0f7220 */ /* 0x040fe20000400000 */
[--C-:B------:R-:W-:Y:S02]  /*7a60*/  HADD2.F32 R93, -RZ, R151.reuse.H0_H0 ;  /* 0x20000097ff5d7230 */ /* 0x100fe40000004100 */
[C---:B------:R-:W-:Y:S01]  /*7a70*/  FFMA R14, R81.reuse, R89, R14 ;  /* 0x00000059510e7223 */ /* 0x040fe2000000000e */
[----:B------:R-:W-:Y:S02]  /*7a80*/  HADD2.F32 R94, -RZ, R151.H1_H1 ;  /* 0x30000097ff5e7230 */ /* 0x000fe40000004100 */
[C---:B------:R-:W-:Y:S01]  /*7a90*/  FFMA R15, R81.reuse, R90, R15 ;  /* 0x0000005a510f7223 */ /* 0x040fe2000000000f */
[C---:B------:R-:W-:Y:S01]  /*7aa0*/  FFMA R16, R81.reuse, R91, R16 ;  /* 0x0000005b51107223 */ /* 0x040fe20000000010 */
[----:B------:R-:W-:Y:S01]  /*7ab0*/  FFMA R17, R81, R92, R17 ;  /* 0x0000005c51117223 */ /* 0x000fe20000000011 */
[C---:B------:R-:W-:Y:S01]  /*7ac0*/  FMUL R18, R78.reuse, R18 ;  /* 0x000000124e127220 */ /* 0x040fe20000400000 */
[C---:B------:R-:W-:Y:S01]  /*7ad0*/  FMUL R19, R78.reuse, R19 ;  /* 0x000000134e137220 */ /* 0x040fe20000400000 */
[--C-:B------:R-:W-:Y:S01]  /*7ae0*/  HADD2.F32 R96, -RZ, R152.reuse.H0_H0 ;  /* 0x20000098ff607230 */ /* 0x100fe20000004100 */
[----:B------:R-:W-:Y:S01]  /*7af0*/  F2FP.SATFINITE.E4M3.F32.PACK_AB_MERGE_C R14, R15, R14, RZ ;  /* 0x0000000e0f0e723e */ /* 0x000fe200048070ff */
[C---:B------:R-:W-:Y:S01]  /*7b00*/  FFMA R18, R81.reuse, R93, R18 ;  /* 0x0000005d51127223 */ /* 0x040fe20000000012 */
[C---:B------:R-:W-:Y:S01]  /*7b10*/  FFMA R19, R81.reuse, R94, R19 ;  /* 0x0000005e51137223 */ /* 0x040fe20000000013 */
[C---:B------:R-:W-:Y:S01]  /*7b20*/  FFMA R0, R81.reuse, R95, R0 ;  /* 0x0000005f51007223 */ /* 0x040fe20000000000 */
[----:B------:R-:W-:Y:S01]  /*7b30*/  FFMA R2, R81, R97, R2 ;  /* 0x0000006151027223 */ /* 0x000fe20000000002 */
[----:B------:R-:W-:Y:S02]  /*7b40*/  HADD2.F32 R99, -RZ, R152.H1_H1 ;  /* 0x30000098ff637230 */ /* 0x000fe40000004100 */
[C---:B------:R-:W-:Y:S01]  /*7b50*/  FMUL R3, R78.reuse, R22 ;  /* 0x000000164e037220 */ /* 0x040fe20000400000 */
[----:B------:R-:W-:Y:S01]  /*7b60*/  F2FP.SATFINITE.E4M3.F32.PACK_AB_MERGE_C R18, R19, R18, RZ ;  /* 0x000000121312723e */ /* 0x000fe200048070ff */
[C---:B------:R-:W-:Y:S01]  /*7b70*/  FMUL R22, R78.reuse, R29 ;  /* 0x0000001d4e167220 */ /* 0x040fe20000400000 */
[C---:B------:R-:W-:Y:S01]  /*7b80*/  FMUL R29, R78.reuse, R36 ;  /* 0x000000244e1d7220 */ /* 0x040fe20000400000 */
[C---:B------:R-:W-:Y:S01]  /*7b90*/  FFMA R3, R81.reuse, R96, R3 ;  /* 0x0000006051037223 */ /* 0x040fe20000000003 */
[C---:B------:R-:W-:Y:S01]  /*7ba0*/  FMUL R6, R78.reuse, R23 ;  /* 0x000000174e067220 */ /* 0x040fe20000400000 */
[--C-:B------:R-:W-:Y:S02]  /*7bb0*/  HADD2.F32 R100, -RZ, R153.reuse.H0_H0 ;  /* 0x20000099ff647230 */ /* 0x100fe40000004100 */
[C---:B------:R-:W-:Y:S01]  /*7bc0*/  FMUL R11, R78.reuse, R26 ;  /* 0x0000001a4e0b7220 */ /* 0x040fe20000400000 */
[----:B------:R-:W-:Y:S02]  /*7bd0*/  HADD2.F32 R103, -RZ, R153.H1_H1 ;  /* 0x30000099ff677230 */ /* 0x000fe40000004100 */
[C---:B------:R-:W-:Y:S01]  /*7be0*/  FFMA R6, R81.reuse, R99, R6 ;  /* 0x0000006351067223 */ /* 0x040fe20000000006 */
[C---:B------:R-:W-:Y:S01]  /*7bf0*/  FFMA R7, R81.reuse, R98, R7 ;  /* 0x0000006251077223 */ /* 0x040fe20000000007 */
[C---:B------:R-:W-:Y:S01]  /*7c00*/  FFMA R10, R81.reuse, R101, R10 ;  /* 0x00000065510a7223 */ /* 0x040fe2000000000a */
[C---:B------:R-:W-:Y:S01]  /*7c10*/  FFMA R11, R81.reuse, R100, R11 ;  /* 0x00000064510b7223 */ /* 0x040fe2000000000b */
[----:B------:R-:W-:Y:S01]  /*7c20*/  FMUL R26, R78, R33 ;  /* 0x000000214e1a7220 */ /* 0x000fe20000400000 */
[----:B------:R-:W-:Y:S01]  /*7c30*/  F2FP.SATFINITE.E4M3.F32.PACK_AB_MERGE_C R3, R6, R3, RZ ;  /* 0x000000030603723e */ /* 0x000fe200048070ff */
[C---:B------:R-:W-:Y:S01]  /*7c40*/  FMUL R33, R78.reuse, R40 ;  /* 0x000000284e217220 */ /* 0x040fe20000400000 */
        /* <DEDUP_REMOVED lines=8> */
[C---:B------:R-:W-:Y:S01]  /*7cd0*/  FMUL R30, R78.reuse, R37 ;  /* 0x000000254e1e7220 */ /* 0x040fe20000400000 */
[C---:B------:R-:W-:Y:S01]  /*7ce0*/  FMUL R37, R78.reuse, R44 ;  /* 0x0000002c4e257220 */ /* 0x040fe20000400000 */
[C---:B------:R-:W-:Y:S01]  /*7cf0*/  FMUL R24, R78.reuse, R31 ;  /* 0x0000001f4e187220 */ /* 0x040fe20000400000 */
[----:B------:R-:W-:Y:S01]  /*7d00*/  F2FP.F16.E4M3.UNPACK_B R158, R158.H1 ;  /* 0x0000009eff9e723e */ /* 0x000fe200030006ff */
[--C-:B------:R-:W-:Y:S02]  /*7d10*/  HADD2.F32 R108, -RZ, R155.reuse.H0_H0 ;  /* 0x2000009bff6c7230 */ /* 0x100fe40000004100 */
[----:B------:R-:W-:Y:S01]  /*7d20*/  FMUL R27, R78, R34 ;  /* 0x000000224e1b7220 */ /* 0x000fe20000400000 */
[----:B------:R-:W-:Y:S02]  /*7d30*/  HADD2.F32 R111, -RZ, R155.H1_H1 ;  /* 0x3000009bff6f7230 */ /* 0x000fe40000004100 */
[C---:B------:R-:W-:Y:S01]  /*7d40*/  FFMA R24, R81.reuse, R107, R24 ;  /* 0x0000006b51187223 */ /* 0x040fe20000000018 */
[----:B------:R-:W-:Y:S01]  /*7d50*/  F2FP.F16.E4M3.UNPACK_B R159, R159.H1 ;  /* 0x0000009fff9f723e */ /* 0x000fe200030006ff */
[C---:B------:R-:W-:Y:S01]  /*7d60*/  FFMA R25, R81.reuse, R106, R25 ;  /* 0x0000006a51197223 */ /* 0x040fe20000000019 */
[C---:B------:R-:W-:Y:S01]  /*7d70*/  FFMA R26, R81.reuse, R109, R26 ;  /* 0x0000006d511a7223 */ /* 0x040fe2000000001a */
[----:B------:R-:W-:Y:S01]  /*7d80*/  F2FP.F16.E4M3.UNPACK_B R160, R160.H1 ;  /* 0x000000a0ffa0723e */ /* 0x000fe200030006ff */
[C---:B------:R-:W-:Y:S01]  /*7d90*/  FFMA R27, R81.reuse, R108, R27 ;  /* 0x0000006c511b7223 */ /* 0x040fe2000000001b */
[----:B------:R-:W-:Y:S01]  /*7da0*/  F2FP.SATFINITE.E4M3.F32.PACK_AB_MERGE_C R6, R24, R23, RZ ;  /* 0x000000171806723e */ /* 0x000fe200048070ff */
[C---:B------:R-:W-:Y:S01]  /*7db0*/  FMUL R34, R78.reuse, R41 ;  /* 0x000000294e227220 */ /* 0x040fe20000400000 */
[C---:B------:R-:W-:Y:S01]  /*7dc0*/  FMUL R41, R78.reuse, R48 ;  /* 0x000000304e297220 */ /* 0x040fe20000400000 */
[----:B------:R-:W-:Y:S01]  /*7dd0*/  FMUL R28, R78, R35 ;  /* 0x000000234e1c7220 */ /* 0x000fe20000400000 */
[----:B------:R-:W-:Y:S01]  /*7de0*/  F2FP.F16.E4M3.UNPACK_B R161, R161.H1 ;  /* 0x000000a1ffa1723e */ /* 0x000fe200030006ff */
[--C-:B------:R-:W-:Y:S01]  /*7df0*/  HADD2.F32 R112, -RZ, R156.reuse.H0_H0 ;  /* 0x2000009cff707230 */ /* 0x100fe20000004100 */
[----:B------:R-:W-:Y:S01]  /*7e00*/  F2FP.SATFINITE.E4M3.F32.PACK_AB_MERGE_C R6, R22, R21, R6 ;  /* 0x000000151606723e */ /* 0x000fe20004807006 */
[C---:B------:R-:W-:Y:S01]  /*7e10*/  FFMA R28, R81.reuse, R111, R28 ;  /* 0x0000006f511c7223 */ /* 0x040fe2000000001c */
[C---:B------:R-:W-:Y:S01]  /*7e20*/  FFMA R29, R81.reuse, R110, R29 ;  /* 0x0000006e511d7223 */ /* 0x040fe2000000001d */
[C---:B------:R-:W-:Y:S01]  /*7e30*/  FFMA R30, R81.reuse, R113, R30 ;  /* 0x00000071511e7223 */ /* 0x040fe2000000001e */
[----:B------:R-:W-:Y:S02]  /*7e40*/  HADD2.F32 R115, -RZ, R156.H1_H1 ;  /* 0x3000009cff737230 */ /* 0x000fe40000004100 */
[C---:B------:R-:W-:Y:S01]  /*7e50*/  FMUL R31, R78.reuse, R38 ;  /* 0x000000264e1f7220 */ /* 0x040fe20000400000 */
[----:B------:R-:W-:Y:S01]  /*7e60*/  F2FP.F16.E4M3.UNPACK_B R162, R162.H1 ;  /* 0x000000a2ffa2723e */ /* 0x000fe200030006ff */
[C---:B------:R-:W-:Y:S01]  /*7e70*/  FMUL R38, R78.reuse, R45 ;  /* 0x0000002d4e267220 */ /* 0x040fe20000400000 */
[C---:B------:R-:W-:Y:S01]  /*7e80*/  FMUL R45, R78.reuse, R52 ;  /* 0x000000344e2d7220 */ /* 0x040fe20000400000 */
[----:B------:R-:W-:Y:S01]  /*7e90*/  F2FP.F16.E4M3.UNPACK_B R163, R163.H1 ;  /* 0x000000a3ffa3723e */ /* 0x000fe200030006ff */
[----:B------:R-:W-:Y:S01]  /*7ea0*/  FFMA R31, R81, R112, R31 ;  /* 0x00000070511f7223 */ /* 0x000fe2000000001f */
[----:B------:R-:W-:Y:S01]  /*7eb0*/  FMUL R52, R78, R59 ;  /* 0x0000003b4e347220 */ /* 0x000fe20000400000 */
[----:B------:R-:W-:Y:S01]  /*7ec0*/  IADD3 R76, PT, PT, R76, 0x1, RZ ;  /* 0x000000014c4c7810 */ /* 0x000fe20007ffe0ff */
[C---:B------:R-:W-:Y:S01]  /*7ed0*/  FMUL R59, R78.reuse, R66 ;  /* 0x000000424e3b7220 */ /* 0x040fe20000400000 */
[----:B------:R-:W-:Y:S01]  /*7ee0*/  F2FP.SATFINITE.E4M3.F32.PACK_AB_MERGE_C R66, R13, R12, R14 ;  /* 0x0000000c0d42723e */ /* 0x000fe2000480700e */
[C---:B------:R-:W-:Y:S01]  /*7ef0*/  FMUL R32, R78.reuse, R39 ;  /* 0x000000274e207220 */ /* 0x040fe20000400000 */
[--C-:B------:R-:W-:Y:S02]  /*7f00*/  HADD2.F32 R116, -RZ, R157.reuse.H0_H0 ;  /* 0x2000009dff747230 */ /* 0x100fe40000004100 */
[C---:B------:R-:W-:Y:S01]  /*7f10*/  FMUL R35, R78.reuse, R42 ;  /* 0x0000002a4e237220 */ /* 0x040fe20000400000 */
[----:B------:R-:W-:Y:S02]  /*7f20*/  HADD2.F32 R119, -RZ, R157.H1_H1 ;  /* 0x3000009dff777230 */ /* 0x000fe40000004100 */
[C---:B------:R-:W-:Y:S01]  /*7f30*/  FFMA R32, R81.reuse, R115, R32 ;  /* 0x0000007351207223 */ /* 0x040fe20000000020 */
[----:B------:R-:W-:Y:S01]  /*7f40*/  FMUL R36, R78, R43 ;  /* 0x0000002b4e247220 */ /* 0x000fe20000400000 */
[C---:B------:R-:W-:Y:S01]  /*7f50*/  FFMA R33, R81.reuse, R114, R33 ;  /* 0x0000007251217223 */ /* 0x040fe20000000021 */
[C---:B------:R-:W-:Y:S01]  /*7f60*/  FFMA R34, R81.reuse, R117, R34 ;  /* 0x0000007551227223 */ /* 0x040fe20000000022 */
[--C-:B------:R-:W-:Y:S01]  /*7f70*/  HADD2.F32 R120, -RZ, R158.reuse.H0_H0 ;  /* 0x2000009eff787230 */ /* 0x100fe20000004100 */
[----:B------:R-:W-:Y:S01]  /*7f80*/  F2FP.SATFINITE.E4M3.F32.PACK_AB_MERGE_C R32, R32, R31, RZ ;  /* 0x0000001f2020723e */ /* 0x000fe200048070ff */
[C---:B------:R-:W-:Y:S01]  /*7f90*/  FFMA R35, R81.reuse, R116, R35 ;  /* 0x0000007451237223 */ /* 0x040fe20000000023 */
[----:B------:R-:W-:Y:S02]  /*7fa0*/  HADD2.F32 R123, -RZ, R158.H1_H1 ;  /* 0x3000009eff7b7230 */ /* 0x000fe40000004100 */
[----:B------:R-:W-:Y:S01]  /*7fb0*/  FMUL R39, R78, R46 ;  /* 0x0000002e4e277220 */ /* 0x000fe20000400000 */
[----:B------:R-:W-:Y:S01]  /*7fc0*/  F2FP.SATFINITE.E4M3.F32.PACK_AB_MERGE_C R32, R30, R29, R32 ;  /* 0x0000001d1e20723e */ /* 0x000fe20004807020 */
[C---:B------:R-:W-:Y:S01]  /*7fd0*/  FFMA R36, R81.reuse, R119, R36 ;  /* 0x0000007751247223 */ /* 0x040fe20000000024 */
[C---:B------:R-:W-:Y:S01]  /*7fe0*/  FMUL R40, R78.reuse, R47 ;  /* 0x0000002f4e287220 */ /* 0x040fe20000400000 */
[C---:B------:R-:W-:Y:S01]  /*7ff0*/  FFMA R37, R81.reuse, R118, R37 ;  /* 0x0000007651257223 */ /* 0x040fe20000000025 */
[C---:B------:R-:W-:Y:S01]  /*8000*/  FFMA R38, R81.reuse, R121, R38 ;  /* 0x0000007951267223 */ /* 0x040fe20000000026 */
[C---:B------:R-:W-:Y:S01]  /*8010*/  FMUL R42, R78.reuse, R49 ;  /* 0x000000314e2a7220 */ /* 0x040fe20000400000 */
[--C-:B------:R-:W-:Y:S02]  /*8020*/  HADD2.F32 R124, -RZ, R159.reuse.H0_H0 ;  /* 0x2000009fff7c7230 */ /* 0x100fe40000004100 */
[C---:B------:R-:W-:Y:S01]  /*8030*/  FFMA R39, R81.reuse, R120, R39 ;  /* 0x0000007851277223 */ /* 0x040fe20000000027 */
[----:B------:R-:W-:Y:S02]  /*8040*/  HADD2.F32 R127, -RZ, R159.H1_H1 ;  /* 0x3000009fff7f7230 */ /* 0x000fe40000004100 */
[C---:B------:R-:W-:Y:S01]  /*8050*/  FMUL R43, R78.reuse, R50 ;  /* 0x000000324e2b7220 */ /* 0x040fe20000400000 */
[C---:B------:R-:W-:Y:S01]  /*8060*/  FFMA R40, R81.reuse, R123, R40 ;  /* 0x0000007b51287223 */ /* 0x040fe20000000028 */
[C---:B------:R-:W-:Y:S01]  /*8070*/  FMUL R44, R78.reuse, R51 ;  /* 0x000000334e2c7220 */ /* 0x040fe20000400000 */
[C---:B------:R-:W-:Y:S01]  /*8080*/  FFMA R41, R81.reuse, R122, R41 ;  /* 0x0000007a51297223 */ /* 0x040fe20000000029 */
[C---:B------:R-:W-:Y:S01]  /*8090*/  FMUL R50, R78.reuse, R57 ;  /* 0x000000394e327220 */ /* 0x040fe20000400000 */
[C---:B------:R-:W-:Y:S01]  /*80a0*/  FMUL R57, R78.reuse, R64 ;  /* 0x000000404e397220 */ /* 0x040fe20000400000 */
[----:B------:R-:W-:Y:S01]  /*80b0*/  FFMA R42, R81, R125, R42 ;  /* 0x0000007d512a7223 */ /* 0x000fe2000000002a */
[C---:B------:R-:W-:Y:S01]  /*80c0*/  FMUL R46, R78.reuse, R53 ;  /* 0x000000354e2e7220 */ /* 0x040fe20000400000 */
[--C-:B------:R-:W-:Y:S01]  /*80d0*/  HADD2.F32 R128, -RZ, R160.reuse.H0_H0 ;  /* 0x200000a0ff807230 */ /* 0x100fe20000004100 */
[----:B------:R-:W-:Y:S01]  /*80e0*/  F2FP.SATFINITE.E4M3.F32.PACK_AB_MERGE_C R64, R5, R4, R86 ;  /* 0x000000040540723e */ /* 0x000fe20004807056 */
[C---:B------:R-:W-:Y:S01]  /*80f0*/  FMUL R51, R78.reuse, R58 ;  /* 0x0000003a4e337220 */ /* 0x040fe20000400000 */
[C---:B------:R-:W-:Y:S01]  /*8100*/  FMUL R53, R78.reuse, R60 ;  /* 0x0000003c4e357220 */ /* 0x040fe20000400000 */
[C---:B------:R-:W-:Y:S01]  /*8110*/  FFMA R43, R81.reuse, R124, R43 ;  /* 0x0000007c512b7223 */ /* 0x040fe2000000002b */
[----:B------:R-:W-:Y:S02]  /*8120*/  HADD2.F32 R131, -RZ, R160.H1_H1 ;  /* 0x300000a0ff837230 */ /* 0x000fe40000004100 */
[C---:B------:R-:W-:Y:S01]  /*8130*/  FMUL R47, R78.reuse, R54 ;  /* 0x000000364e2f7220 */ /* 0x040fe20000400000 */
[C---:B------:R-:W-:Y:S01]  /*8140*/  FMUL R58, R78.reuse, R65 ;  /* 0x000000414e3a7220 */ /* 0x040fe20000400000 */
[----:B------:R-:W-:Y:S01]  /*8150*/  FMUL R60, R78, R67 ;  /* 0x000000434e3c7220 */ /* 0x000fe20000400000 */
[----:B------:R-:W-:Y:S01]  /*8160*/  F2FP.SATFINITE.E4M3.F32.PACK_AB_MERGE_C R5, R20, R11, RZ ;  /* 0x0000000b1405723e */ /* 0x000fe200048070ff */
[----:B------:R-:W-:Y:S01]  /*8170*/  FFMA R44, R81, R127, R44 ;  /* 0x0000007f512c7223 */ /* 0x000fe2000000002c */
[C---:B------:R-:W-:Y:S01]  /*8180*/  FMUL R48, R78.reuse, R55 ;  /* 0x000000374e307220 */ /* 0x040fe20000400000 */
[----:B------:R-:W-:Y:S01]  /*8190*/  F2FP.SATFINITE.E4M3.F32.PACK_AB_MERGE_C R65, R9, R8, R138 ;  /* 0x000000080941723e */ /* 0x000fe2000480708a */
[----:B------:R-:W-:Y:S01]  /*81a0*/  FFMA R45, R81, R126, R45 ;  /* 0x0000007e512d7223 */ /* 0x000fe2000000002d */
[----:B------:R-:W-:Y:S01]  /*81b0*/  F2FP.SATFINITE.E4M3.F32.PACK_AB_MERGE_C R67, R17, R16, R18 ;  /* 0x000000101143723e */ /* 0x000fe20004807012 */
[----:B------:R-:W-:Y:S01]  /*81c0*/  FMUL R49, R78, R56 ;  /* 0x000000384e317220 */ /* 0x000fe20000400000 */
[C---:B------:R-:W-:Y:S01]  /*81d0*/  FFMA R46, R81.reuse, R129, R46 ;  /* 0x00000081512e7223 */ /* 0x040fe2000000002e */
[--C-:B------:R-:W-:Y:S02]  /*81e0*/  HADD2.F32 R132, -RZ, R161.reuse.H0_H0 ;  /* 0x200000a1ff847230 */ /* 0x100fe40000004100 */
[C---:B------:R-:W-:Y:S01]  /*81f0*/  FFMA R47, R81.reuse, R128, R47 ;  /* 0x00000080512f7223 */ /* 0x040fe2000000002f */
[----:B------:R1:W-:Y:S01]  /*8200*/  STS.128 [R172+UR49+0x6200], R64 ;  /* 0x00620040ac007988 */ /* 0x0003e20008000c31 */
[----:B------:R-:W-:Y:S01]  /*8210*/  HADD2.F32 R135, -RZ, R161.H1_H1 ;  /* 0x300000a1ff877230 */ /* 0x000fe20000004100 */
[----:B------:R-:W-:Y:S01]  /*8220*/  F2FP.SATFINITE.E4M3.F32.PACK_AB_MERGE_C R5, R10, R7, R5 ;  /* 0x000000070a05723e */ /* 0x000fe20004807005 */
[C---:B------:R-:W-:Y:S01]  /*8230*/  FFMA R48, R81.reuse, R131, R48 ;  /* 0x0000008351307223 */ /* 0x040fe20000000030 */
[----:B------:R-:W-:Y:S01]  /*8240*/  F2FP.SATFINITE.E4M3.F32.PACK_AB_MERGE_C R7, R28, R27, RZ ;  /* 0x0000001b1c07723e */ /* 0x000fe200048070ff */
        /* <DEDUP_REMOVED lines=8> */
[----:B------:R-:W-:Y:S01]  /*82d0*/  FMUL R56, R78, R63 ;  /* 0x0000003f4e387220 */ /* 0x000fe20000400000 */
[----:B------:R-:W-:Y:S01]  /*82e0*/  F2FP.SATFINITE.E4M3.F32.PACK_AB_MERGE_C R4, R2, R0, R3 ;  /* 0x000000000204723e */ /* 0x000fe20004807003 */
[C---:B------:R-:W-:Y:S01]  /*82f0*/  FFMA R53, R81.reuse, R134, R53 ;  /* 0x0000008651357223 */ /* 0x040fe20000000035 */
[----:B------:R-:W-:Y:S01]  /*8300*/  F2FP.SATFINITE.E4M3.F32.PACK_AB_MERGE_C R7, R26, R25, R7 ;  /* 0x000000191a07723e */ /* 0x000fe20004807007 */
[C---:B------:R-:W-:Y:S01]  /*8310*/  FFMA R54, R81.reuse, R137, R54 ;  /* 0x0000008951367223 */ /* 0x040fe20000000036 */
[--C-:B------:R-:W-:Y:S02]  /*8320*/  HADD2.F32 R84, -RZ, R163.reuse.H0_H0 ;  /* 0x200000a3ff547230 */ /* 0x100fe40000004100 */
[C---:B------:R-:W-:Y:S01]  /*8330*/  FFMA R55, R81.reuse, R136, R55 ;  /* 0x0000008851377223 */ /* 0x040fe20000000037 */
[----:B------:R-:W-:Y:S01]  /*8340*/  HADD2.F32 R85, -RZ, R163.H1_H1 ;  /* 0x300000a3ff557230 */ /* 0x000fe20000004100 */
[----:B------:R1:W-:Y:S01]  /*8350*/  STS.128 [R204+0x6010], R4 ;  /* 0x00601004cc007388 */ /* 0x0003e20000000c00 */
[----:B------:R-:W-:Y:S01]  /*8360*/  F2FP.SATFINITE.E4M3.F32.PACK_AB_MERGE_C R35, R36, R35, RZ ;  /* 0x000000232423723e */ /* 0x000fe200048070ff */
[C---:B------:R-:W-:Y:S01]  /*8370*/  FFMA R56, R81.reuse, R139, R56 ;  /* 0x0000008b51387223 */ /* 0x040fe20000000038 */
[----:B------:R-:W-:Y:S01]  /*8380*/  F2FP.SATFINITE.E4M3.F32.PACK_AB_MERGE_C R39, R40, R39, RZ ;  /* 0x000000272827723e */ /* 0x000fe200048070ff */
[C---:B------:R-:W-:Y:S01]  /*8390*/  FFMA R57, R81.reuse, R82, R57 ;  /* 0x0000005251397223 */ /* 0x040fe20000000039 */
[----:B------:R-:W-:Y:S01]  /*83a0*/  F2FP.SATFINITE.E4M3.F32.PACK_AB_MERGE_C R43, R44, R43, RZ ;  /* 0x0000002b2c2b723e */ /* 0x000fe200048070ff */
[C---:B------:R-:W-:Y:S01]  /*83b0*/  FFMA R58, R81.reuse, R83, R58 ;  /* 0x00000053513a7223 */ /* 0x040fe2000000003a */
[C---:B------:R-:W-:Y:S01]  /*83c0*/  FFMA R59, R81.reuse, R84, R59 ;  /* 0x00000054513b7223 */ /* 0x040fe2000000003b */
[----:B------:R-:W-:Y:S01]  /*83d0*/  F2FP.SATFINITE.E4M3.F32.PACK_AB_MERGE_C R33, R34, R33, R35 ;  /* 0x000000212221723e */ /* 0x000fe20004807023 */
        /* <DEDUP_REMOVED lines=11> */
[----:B------:R-:W-:Y:S05]  /*8490*/  F2FP.SATFINITE.E4M3.F32.PACK_AB_MERGE_C R51, R58, R57, R59 ;  /* 0x000000393a33723e */ /* 0x000fea000480703b */
        /* <DEDUP_REMOVED lines=9> */
[----:B------:R-:W-:Y:S02]  /*8530*/  UIADD3 UR8, UP0, UPT, UR52, 0x680, URZ ;  /* 0x0000068034087890 */ /* 0x000fe4000ff1e0ff */
[----:B------:R-:W-:Y:S02]  /*8540*/  UIADD3 UR5, UPT, UPT, UR41, 0x40, URZ ;  /* 0x0000004029057890 */ /* 0x000fe4000fffe0ff */
[----:B------:R-:W-:Y:S02]  /*8550*/  UIADD3 UR4, UPT, UPT, UR49, 0x6200, URZ ;  /* 0x0000620031047890 */ /* 0x000fe4000fffe0ff */
[----:B------:R-:W-:Y:S01]  /*8560*/  UIADD3.X UR9, UPT, UPT, URZ, UR53, URZ, UP0, !UPT ;  /* 0x00000035ff097290 */ /* 0x000fe200087fe4ff */
[----:B------:R-:W-:Y:S01]  /*8570*/  UMOV UR6, UR42 ;  /* 0x0000002a00067c82 */ /* 0x000fe20008000000 */
[----:B------:R-:W-:Y:S07]  /*8580*/  UMOV UR7, UR36 ;  /* 0x0000002400077c82 */ /* 0x000fee0008000000 */
[----:B------:R2:W-:Y:S01]  /*8590*/  UTMASTG.3D [UR4], [UR8] ;  /* 0x00000004080073b5 */ /* 0x0005e20008010000 */
[----:B------:R0:W-:Y:S01]  /*85a0*/  UTMACMDFLUSH ;  /* 0x00000000000079b7 */ /* 0x0001e20000000000 */
[----:B--2---:R-:W-:Y:S04]  /*85b0*/  DEPBAR.LE SB0, 0x1 ;  /* 0x000080400000791a */ /* 0x004fe80000000000 */
.L_x_113:
[----:B------:R-:W-:Y:S05]  /*85c0*/  BSYNC.RECONVERGENT B0 ;  /* 0x0000000000007941 */ /* 0x000fea0003800200 */
.L_x_112:
[----:B------:R-:W-:Y:S01]  /*85d0*/  BAR.SYNC.DEFER_BLOCKING 0x1, 0x80 ;  /* 0x0042000000007b1d */ /* 0x000fe20000010000 */
[----:B------:R-:W-:Y:S01]  /*85e0*/  ISETP.NE.AND P2, PT, R194, RZ, PT ;  /* 0x000000ffc200720c */ /* 0x000fe20003f45270 */
[----:B------:R-:W-:Y:S01]  /*85f0*/  IMAD.IADD R20, R75, 0x1, R147 ;  /* 0x000000014b147824 */ /* 0x000fe200078e0293 */
[----:B------:R-:W-:Y:S01]  /*8600*/  ISETP.NE.AND P0, PT, R195, 0x2, PT ;  /* 0x00000002c300780c */ /* 0x000fe20003f05270 */
[----:B------:R-:W-:Y:S01]  /*8610*/  IMAD.IADD R21, R77, 0x1, R170 ;  /* 0x000000014d157824 */ /* 0x000fe200078e02aa */
[----:B------:R-:W-:Y:S02]  /*8620*/  ISETP.NE.AND P1, PT, R76, 0x4, PT ;  /* 0x000000044c00780c */ /* 0x000fe40003f25270 */
[----:B------:R-:W-:Y:S02]  /*8630*/  SEL R3, RZ, 0x1, P0 ;  /* 0x00000001ff037807 */ /* 0x000fe40000000000 */
[----:B------:R-:W-:Y:S02]  /*8640*/  SEL R0, RZ, 0x1, P1 ;  /* 0x00000001ff007807 */ /* 0x000fe40000800000 */
[----:B------:R-:W-:Y:S02]  /*8650*/  LOP3.LUT R182, R182, R3, RZ, 0x3c, !PT ;  /* 0x00000003b6b67212 */ /* 0x000fe400078e3cff */
[----:B------:R-:W-:Y:S02]  /*8660*/  LOP3.LUT R183, R183, R0, RZ, 0x3c, !PT ;  /* 0x00000000b7b77212 */ /* 0x000fe400078e3cff */
[----:B------:R-:W-:Y:S02]  /*8670*/  @P2 R2UR UR36, R179 ;  /* 0x00000000b32422ca */ /* 0x000fe400000e0000 */
[----:B------:R-:W-:Y:S02]  /*8680*/  SEL R195, R195, RZ, P0 ;  /* 0x000000ffc3c37207 */ /* 0x000fe40000000000 */
[----:B------:R-:W-:Y:S01]  /*8690*/  SEL R76, R76, RZ, P1 ;  /* 0x000000ff4c4c7207 */ /* 0x000fe20000800000 */
[----:B------:R-:W-:Y:S10]  /*86a0*/  @P2 BRA `(.L_x_114) ;  /* 0xffffffc400bc2947 */ /* 0x000ff4000383ffff */
[----:B------:R-:W-:Y:S05]  /*86b0*/  EXIT ;  /* 0x000000000000794d */ /* 0x000fea0003800000 */
.L_x_20:
[----:B--2---:R2:W1:Y:S02]  /*86c0*/  SYNCS.PHASECHK.TRANS64.TRYWAIT P0, [R3+URZ+0x160], R2 ;  /* 0x00016002030075a7 */ /* 0x00446400080011ff */
[----:B-1----:R-:W-:Y:S05]  /*86d0*/  @!P0 NANOSLEEP.SYNCS 0x989680 ;  /* 0x009896800000895d */ /* 0x002fea0003900000 */
[----:B------:R-:W1:Y:S02]  /*86e0*/  @!P0 SYNCS.PHASECHK.TRANS64 P0, [R3+URZ+0x160], R2 ;  /* 0x00016002030085a7 */ /* 0x000e6400080010ff */
[----:B-1----:R-:W-:Y:S05]  /*86f0*/  @!P0 BRA `(.L_x_20) ;  /* 0xfffffffc00f08947 */ /* 0x002fea000383ffff */
[----:B------:R-:W-:Y:S05]  /*8700*/  BRA `(.L_x_115) ;  /* 0xffffff8c00f07947 */ /* 0x000fea000383ffff */
.L_x_23:
[----:B-1----:R-:W-:-:S07]  /*8710*/  MOV R2, UR33 ;  /* 0x0000002100027c02 */ /* 0x002fce0008000f00 */
.L_x_116:
[----:B-1----:R1:W2:Y:S02]  /*8720*/  SYNCS.PHASECHK.TRANS64.TRYWAIT P0, [R2+URZ+0x60], R5 ;  /* 0x00006005020075a7 */ /* 0x0022a400080011ff */
[----:B--2---:R-:W-:Y:S05]  /*8730*/  @!P0 NANOSLEEP.SYNCS 0x989680 ;  /* 0x009896800000895d */ /* 0x004fea0003900000 */
[----:B------:R-:W2:Y:S02]  /*8740*/  @!P0 SYNCS.PHASECHK.TRANS64 P0, [R2+URZ+0x60], R5 ;  /* 0x00006005020085a7 */ /* 0x000ea400080010ff */
[----:B--2---:R-:W-:Y:S05]  /*8750*/  @!P0 BRA `(.L_x_116) ;  /* 0xfffffffc00f08947 */ /* 0x004fea000383ffff */
[----:B------:R-:W-:Y:S05]  /*8760*/  BRA `(.L_x_22) ;  /* 0xffffff9000407947 */ /* 0x000fea000383ffff */
.L_x_29:
[----:B-1----:R-:W-:-:S07]  /*8770*/  MOV R2, UR17 ;  /* 0x0000001100027c02 */ /* 0x002fce0008000f00 */
.L_x_117:
[----:B-1----:R1:W2:Y:S02]  /*8780*/  SYNCS.PHASECHK.TRANS64.TRYWAIT P0, [R2+URZ+0x60], R5 ;  /* 0x00006005020075a7 */ /* 0x0022a400080011ff */
[----:B--2---:R-:W-:Y:S05]  /*8790*/  @!P0 NANOSLEEP.SYNCS 0x989680 ;  /* 0x009896800000895d */ /* 0x004fea0003900000 */
[----:B------:R-:W2:Y:S02]  /*87a0*/  @!P0 SYNCS.PHASECHK.TRANS64 P0, [R2+URZ+0x60], R5 ;  /* 0x00006005020085a7 */ /* 0x000ea400080010ff */
[----:B--2---:R-:W-:Y:S05]  /*87b0*/  @!P0 BRA `(.L_x_117) ;  /* 0xfffffffc00f08947 */ /* 0x004fea000383ffff */
[----:B------:R-:W-:Y:S05]  /*87c0*/  BRA `(.L_x_28) ;  /* 0xffffff9000e47947 */ /* 0x000fea000383ffff */
.L_x_33:
[----:B-1----:R1:W2:Y:S02]  /*87d0*/  SYNCS.PHASECHK.TRANS64.TRYWAIT P0, [R2+URZ+0xf0], R3 ;  /* 0x0000f003020075a7 */ /* 0x0022a400080011ff */
[----:B--2---:R-:W-:Y:S05]  /*87e0*/  @!P0 NANOSLEEP.SYNCS 0x989680 ;  /* 0x009896800000895d */ /* 0x004fea0003900000 */
[----:B------:R-:W2:Y:S02]  /*87f0*/  @!P0 SYNCS.PHASECHK.TRANS64 P0, [R2+URZ+0xf0], R3 ;  /* 0x0000f003020085a7 */ /* 0x000ea400080010ff */
[----:B--2---:R-:W-:Y:S05]  /*8800*/  @!P0 BRA `(.L_x_33) ;  /* 0xfffffffc00f08947 */ /* 0x004fea000383ffff */
[----:B------:R-:W-:Y:S05]  /*8810*/  BRA `(.L_x_118) ;  /* 0xffffff9400707947 */ /* 0x000fea000383ffff */
.L_x_37:
[----:B----4-:R-:W-:-:S07]  /*8820*/  MOV R0, UR5 ;  /* 0x0000000500007c02 */ /* 0x010fce0008000f00 */
.L_x_119:
[----:B-1----:R1:W2:Y:S02]  /*8830*/  SYNCS.PHASECHK.TRANS64.TRYWAIT P0, [R0+URZ], R3 ;  /* 0x00000003000075a7 */ /* 0x0022a400080011ff */
[----:B--2---:R-:W-:Y:S05]  /*8840*/  @!P0 NANOSLEEP.SYNCS 0x989680 ;  /* 0x009896800000895d */ /* 0x004fea0003900000 */
[----:B------:R-:W2:Y:S02]  /*8850*/  @!P0 SYNCS.PHASECHK.TRANS64 P0, [R0+URZ], R3 ;  /* 0x00000003000085a7 */ /* 0x000ea400080010ff */
[----:B--2---:R-:W-:Y:S05]  /*8860*/  @!P0 BRA `(.L_x_119) ;  /* 0xfffffffc00f08947 */ /* 0x004fea000383ffff */
[----:B------:R-:W-:Y:S05]  /*8870*/  BRA `(.L_x_120) ;  /* 0xffffff9800e07947 */ /* 0x000fea000383ffff */
.L_x_38:
[----:B----4-:R-:W-:-:S07]  /*8880*/  MOV R0, UR5 ;  /* 0x0000000500007c02 */ /* 0x010fce0008000f00 */
.L_x_121:
[----:B-1----:R1:W2:Y:S02]  /*8890*/  SYNCS.PHASECHK.TRANS64.TRYWAIT P0, [R0+URZ], R3 ;  /* 0x00000003000075a7 */ /* 0x0022a400080011ff */
[----:B--2---:R-:W-:Y:S05]  /*88a0*/  @!P0 NANOSLEEP.SYNCS 0x989680 ;  /* 0x009896800000895d */ /* 0x004fea0003900000 */
[----:B------:R-:W2:Y:S02]  /*88b0*/  @!P0 SYNCS.PHASECHK.TRANS64 P0, [R0+URZ], R3 ;  /* 0x00000003000085a7 */ /* 0x000ea400080010ff */
[----:B--2---:R-:W-:Y:S05]  /*88c0*/  @!P0 BRA `(.L_x_121) ;  /* 0xfffffffc00f08947 */ /* 0x004fea000383ffff */
[----:B------:R-:W-:Y:S05]  /*88d0*/  BRA `(.L_x_122) ;  /* 0xffffff9800ec7947 */ /* 0x000fea000383ffff */
.L_x_39:
[----:B----4-:R-:W-:-:S07]  /*88e0*/  MOV R0, UR5 ;  /* 0x0000000500007c02 */ /* 0x010fce0008000f00 */
.L_x_123:
[----:B-1----:R1:W2:Y:S02]  /*88f0*/  SYNCS.PHASECHK.TRANS64.TRYWAIT P0, [R0+URZ], R3 ;  /* 0x00000003000075a7 */ /* 0x0022a400080011ff */
[----:B--2---:R-:W-:Y:S05]  /*8900*/  @!P0 NANOSLEEP.SYNCS 0x989680 ;  /* 0x009896800000895d */ /* 0x004fea0003900000 */
[----:B------:R-:W2:Y:S02]  /*8910*/  @!P0 SYNCS.PHASECHK.TRANS64 P0, [R0+URZ], R3 ;  /* 0x00000003000085a7 */ /* 0x000ea400080010ff */
[----:B--2---:R-:W-:Y:S05]  /*8920*/  @!P0 BRA `(.L_x_123) ;  /* 0xfffffffc00f08947 */ /* 0x004fea000383ffff */
[----:B------:R-:W-:Y:S05]  /*8930*/  BRA `(.L_x_124) ;  /* 0xffffff9800f87947 */ /* 0x000fea000383ffff */
.L_x_40:
[----:B----4-:R-:W-:-:S07]  /*8940*/  MOV R0, UR5 ;  /* 0x0000000500007c02 */ /* 0x010fce0008000f00 */
.L_x_125:
[----:B-1----:R1:W2:Y:S02]  /*8950*/  SYNCS.PHASECHK.TRANS64.TRYWAIT P0, [R0+URZ], R3 ;  /* 0x00000003000075a7 */ /* 0x0022a400080011ff */
[----:B--2---:R-:W-:Y:S05]  /*8960*/  @!P0 NANOSLEEP.SYNCS 0x989680 ;  /* 0x009896800000895d */ /* 0x004fea0003900000 */
[----:B------:R-:W2:Y:S02]  /*8970*/  @!P0 SYNCS.PHASECHK.TRANS64 P0, [R0+URZ], R3 ;  /* 0x00000003000085a7 */ /* 0x000ea400080010ff */
[----:B--2---:R-:W-:Y:S05]  /*8980*/  @!P0 BRA `(.L_x_125) ;  /* 0xfffffffc00f08947 */ /* 0x004fea000383ffff */
[----:B------:R-:W-:Y:S05]  /*8990*/  BRA `(.L_x_126) ;  /* 0xffffff9c00047947 */ /* 0x000fea000383ffff */
.L_x_41:
[----:B----4-:R-:W-:-:S07]  /*89a0*/  MOV R0, UR5 ;  /* 0x0000000500007c02 */ /* 0x010fce0008000f00 */
.L_x_127:
[----:B-1----:R1:W2:Y:S02]  /*89b0*/  SYNCS.PHASECHK.TRANS64.TRYWAIT P0, [R0+URZ], R3 ;  /* 0x00000003000075a7 */ /* 0x0022a400080011ff */
[----:B--2---:R-:W-:Y:S05]  /*89c0*/  @!P0 NANOSLEEP.SYNCS 0x989680 ;  /* 0x009896800000895d */ /* 0x004fea0003900000 */
[----:B------:R-:W2:Y:S02]  /*89d0*/  @!P0 SYNCS.PHASECHK.TRANS64 P0, [R0+URZ], R3 ;  /* 0x00000003000085a7 */ /* 0x000ea400080010ff */
[----:B--2---:R-:W-:Y:S05]  /*89e0*/  @!P0 BRA `(.L_x_127) ;  /* 0xfffffffc00f08947 */ /* 0x004fea000383ffff */
[----:B------:R-:W-:Y:S05]  /*89f0*/  BRA `(.L_x_128) ;  /* 0xffffff9c00107947 */ /* 0x000fea000383ffff */
.L_x_42:
[----:B----4-:R-:W-:-:S07]  /*8a00*/  MOV R0, UR5 ;  /* 0x0000000500007c02 */ /* 0x010fce0008000f00 */
.L_x_129:
[----:B-1----:R1:W2:Y:S02]  /*8a10*/  SYNCS.PHASECHK.TRANS64.TRYWAIT P0, [R0+URZ], R3 ;  /* 0x00000003000075a7 */ /* 0x0022a400080011ff */
[----:B--2---:R-:W-:Y:S05]  /*8a20*/  @!P0 NANOSLEEP.SYNCS 0x989680 ;  /* 0x009896800000895d */ /* 0x004fea0003900000 */
[----:B------:R-:W2:Y:S02]  /*8a30*/  @!P0 SYNCS.PHASECHK.TRANS64 P0, [R0+URZ], R3 ;  /* 0x00000003000085a7 */ /* 0x000ea400080010ff */
[----:B--2---:R-:W-:Y:S05]  /*8a40*/  @!P0 BRA `(.L_x_129) ;  /* 0xfffffffc00f08947 */ /* 0x004fea000383ffff */
[----:B------:R-:W-:Y:S05]  /*8a50*/  BRA `(.L_x_130) ;  /* 0xffffff9c001c7947 */ /* 0x000fea000383ffff */
.L_x_43:
[----:B----4-:R-:W-:-:S07]  /*8a60*/  MOV R0, UR5 ;  /* 0x0000000500007c02 */ /* 0x010fce0008000f00 */
.L_x_131:
[----:B-1----:R1:W2:Y:S02]  /*8a70*/  SYNCS.PHASECHK.TRANS64.TRYWAIT P0, [R0+URZ], R3 ;  /* 0x00000003000075a7 */ /* 0x0022a400080011ff */
[----:B--2---:R-:W-:Y:S05]  /*8a80*/  @!P0 NANOSLEEP.SYNCS 0x989680 ;  /* 0x009896800000895d */ /* 0x004fea0003900000 */
[----:B------:R-:W2:Y:S02]  /*8a90*/  @!P0 SYNCS.PHASECHK.TRANS64 P0, [R0+URZ], R3 ;  /* 0x00000003000085a7 */ /* 0x000ea400080010ff */
[----:B--2---:R-:W-:Y:S05]  /*8aa0*/  @!P0 BRA `(.L_x_131) ;  /* 0xfffffffc00f08947 */ /* 0x004fea000383ffff */
[----:B------:R-:W-:Y:S05]  /*8ab0*/  BRA `(.L_x_132) ;  /* 0xffffff9c00287947 */ /* 0x000fea000383ffff */
.L_x_44:
[----:B----4-:R-:W-:-:S07]  /*8ac0*/  MOV R0, UR5 ;  /* 0x0000000500007c02 */ /* 0x010fce0008000f00 */
.L_x_133:
[----:B-1----:R1:W2:Y:S02]  /*8ad0*/  SYNCS.PHASECHK.TRANS64.TRYWAIT P0, [R0+URZ], R3 ;  /* 0x00000003000075a7 */ /* 0x0022a400080011ff */
[----:B--2---:R-:W-:Y:S05]  /*8ae0*/  @!P0 NANOSLEEP.SYNCS 0x989680 ;  /* 0x009896800000895d */ /* 0x004fea0003900000 */
[----:B------:R-:W2:Y:S02]  /*8af0*/  @!P0 SYNCS.PHASECHK.TRANS64 P0, [R0+URZ], R3 ;  /* 0x00000003000085a7 */ /* 0x000ea400080010ff */
[----:B--2---:R-:W-:Y:S05]  /*8b00*/  @!P0 BRA `(.L_x_133) ;  /* 0xfffffffc00f08947 */ /* 0x004fea000383ffff */
[----:B------:R-:W-:Y:S05]  /*8b10*/  BRA `(.L_x_134) ;  /* 0xffffff9c00347947 */ /* 0x000fea000383ffff */
.L_x_45:
[----:B----4-:R-:W-:-:S07]  /*8b20*/  MOV R0, UR5 ;  /* 0x0000000500007c02 */ /* 0x010fce0008000f00 */
.L_x_135:
[----:B-1----:R1:W2:Y:S02]  /*8b30*/  SYNCS.PHASECHK.TRANS64.TRYWAIT P0, [R0+URZ], R3 ;  /* 0x00000003000075a7 */ /* 0x0022a400080011ff */
[----:B--2---:R-:W-:Y:S05]  /*8b40*/  @!P0 NANOSLEEP.SYNCS 0x989680 ;  /* 0x009896800000895d */ /* 0x004fea0003900000 */
[----:B------:R-:W2:Y:S02]  /*8b50*/  @!P0 SYNCS.PHASECHK.TRANS64 P0, [R0+URZ], R3 ;  /* 0x00000003000085a7 */ /* 0x000ea400080010ff */
[----:B--2---:R-:W-:Y:S05]  /*8b60*/  @!P0 BRA `(.L_x_135) ;  /* 0xfffffffc00f08947 */ /* 0x004fea000383ffff */
[----:B------:R-:W-:Y:S05]  /*8b70*/  BRA `(.L_x_136) ;  /* 0xffffff9c00407947 */ /* 0x000fea000383ffff */
.L_x_46:
[----:B----4-:R-:W-:-:S07]  /*8b80*/  MOV R0, UR5 ;  /* 0x0000000500007c02 */ /* 0x010fce0008000f00 */
.L_x_137:
[----:B-1----:R1:W2:Y:S02]  /*8b90*/  SYNCS.PHASECHK.TRANS64.TRYWAIT P0, [R0+URZ], R3 ;  /* 0x00000003000075a7 */ /* 0x0022a400080011ff */
[----:B--2---:R-:W-:Y:S05]  /*8ba0*/  @!P0 NANOSLEEP.SYNCS 0x989680 ;  /* 0x009896800000895d */ /* 0x004fea0003900000 */
[----:B------:R-:W2:Y:S02]  /*8bb0*/  @!P0 SYNCS.PHASECHK.TRANS64 P0, [R0+URZ], R3 ;  /* 0x00000003000085a7 */ /* 0x000ea400080010ff */
[----:B--2---:R-:W-:Y:S05]  /*8bc0*/  @!P0 BRA `(.L_x_137) ;  /* 0xfffffffc00f08947 */ /* 0x004fea000383ffff */
[----:B------:R-:W-:Y:S05]  /*8bd0*/  BRA `(.L_x_138) ;  /* 0xffffff9c004c7947 */ /* 0x000fea000383ffff */
.L_x_47:
[----:B----4-:R-:W-:-:S07]  /*8be0*/  MOV R0, UR5 ;  /* 0x0000000500007c02 */ /* 0x010fce0008000f00 */
.L_x_139:
[----:B-1----:R1:W2:Y:S02]  /*8bf0*/  SYNCS.PHASECHK.TRANS64.TRYWAIT P0, [R0+URZ], R3 ;  /* 0x00000003000075a7 */ /* 0x0022a400080011ff */
[----:B--2---:R-:W-:Y:S05]  /*8c00*/  @!P0 NANOSLEEP.SYNCS 0x989680 ;  /* 0x009896800000895d */ /* 0x004fea0003900000 */
[----:B------:R-:W2:Y:S02]  /*8c10*/  @!P0 SYNCS.PHASECHK.TRANS64 P0, [R0+URZ], R3 ;  /* 0x00000003000085a7 */ /* 0x000ea400080010ff */
[----:B--2---:R-:W-:Y:S05]  /*8c20*/  @!P0 BRA `(.L_x_139) ;  /* 0xfffffffc00f08947 */ /* 0x004fea000383ffff */
[----:B------:R-:W-:Y:S05]  /*8c30*/  BRA `(.L_x_140) ;  /* 0xffffff9c00587947 */ /* 0x000fea000383ffff */
.L_x_50:
[----:B-1----:R1:W2:Y:S02]  /*8c40*/  SYNCS.PHASECHK.TRANS64.TRYWAIT P0, [R0+URZ+0x150], R5 ;  /* 0x00015005000075a7 */ /* 0x0022a400080011ff */
[----:B--2---:R-:W-:Y:S05]  /*8c50*/  @!P0 NANOSLEEP.SYNCS 0x989680 ;  /* 0x009896800000895d */ /* 0x004fea0003900000 */
[----:B------:R-:W2:Y:S02]  /*8c60*/  @!P0 SYNCS.PHASECHK.TRANS64 P0, [R0+URZ+0x150], R5 ;  /* 0x00015005000085a7 */ /* 0x000ea400080010ff */
[----:B--2---:R-:W-:Y:S05]  /*8c70*/  @!P0 BRA `(.L_x_50) ;  /* 0xfffffffc00f08947 */ /* 0x004fea000383ffff */
[----:B------:R-:W-:Y:S05]  /*8c80*/  BRA `(.L_x_141) ;  /* 0xffffff9c00b47947 */ /* 0x000fea000383ffff */
.L_x_51:
[----:B------:R-:W-:-:S07]  /*8c90*/  MOV R0, UR5 ;  /* 0x0000000500007c02 */ /* 0x000fce0008000f00 */
.L_x_142:
[----:B-1----:R1:W2:Y:S02]  /*8ca0*/  SYNCS.PHASECHK.TRANS64.TRYWAIT P0, [R0+URZ+0x100], R5 ;  /* 0x00010005000075a7 */ /* 0x0022a400080011ff */
[----:B--2---:R-:W-:Y:S05]  /*8cb0*/  @!P0 NANOSLEEP.SYNCS 0x989680 ;  /* 0x009896800000895d */ /* 0x004fea0003900000 */
[----:B------:R-:W2:Y:S02]  /*8cc0*/  @!P0 SYNCS.PHASECHK.TRANS64 P0, [R0+URZ+0x100], R5 ;  /* 0x00010005000085a7 */ /* 0x000ea400080010ff */
[----:B--2---:R-:W-:Y:S05]  /*8cd0*/  @!P0 BRA `(.L_x_142) ;  /* 0xfffffffc00f08947 */ /* 0x004fea000383ffff */
[----:B------:R-:W-:Y:S05]  /*8ce0*/  BRA `(.L_x_143) ;  /* 0xffffff9c00c47947 */ /* 0x000fea000383ffff */
.L_x_52:
[----:B-1----:R1:W2:Y:S02]  /*8cf0*/  SYNCS.PHASECHK.TRANS64.TRYWAIT P1, [R0+URZ+0xf0], R5 ;  /* 0x0000f005000075a7 */ /* 0x0022a400080211ff */
[----:B--2---:R-:W-:Y:S05]  /*8d00*/  @!P1 NANOSLEEP.SYNCS 0x989680 ;  /* 0x009896800000995d */ /* 0x004fea0003900000 */
[----:B------:R-:W2:Y:S02]  /*8d10*/  @!P1 SYNCS.PHASECHK.TRANS64 P1, [R0+URZ+0xf0], R5 ;  /* 0x0000f005000095a7 */ /* 0x000ea400080210ff */
[----:B--2---:R-:W-:Y:S05]  /*8d20*/  @!P1 BRA `(.L_x_52) ;  /* 0xfffffffc00f09947 */ /* 0x004fea000383ffff */
[----:B------:R-:W-:Y:S05]  /*8d30*/  BRA `(.L_x_144) ;  /* 0xffffff9c00f47947 */ /* 0x000fea000383ffff */
.L_x_55:
[----:B------:R-:W-:-:S07]  /*8d40*/  MOV R0, UR5 ;  /* 0x0000000500007c02 */ /* 0x000fce0008000f00 */
.L_x_145:
[----:B-1----:R1:W2:Y:S02]  /*8d50*/  SYNCS.PHASECHK.TRANS64.TRYWAIT P0, [R0+URZ+0x100], R3 ;  /* 0x00010003000075a7 */ /* 0x0022a400080011ff */
[----:B--2---:R-:W-:Y:S05]  /*8d60*/  @!P0 NANOSLEEP.SYNCS 0x989680 ;  /* 0x009896800000895d */ /* 0x004fea0003900000 */
[----:B------:R-:W2:Y:S02]  /*8d70*/  @!P0 SYNCS.PHASECHK.TRANS64 P0, [R0+URZ+0x100], R3 ;  /* 0x00010003000085a7 */ /* 0x000ea400080010ff */
[----:B--2---:R-:W-:Y:S05]  /*8d80*/  @!P0 BRA `(.L_x_145) ;  /* 0xfffffffc00f08947 */ /* 0x004fea000383ffff */
[----:B------:R-:W-:Y:S05]  /*8d90*/  BRA `(.L_x_54) ;  /* 0xffffffa000487947 */ /* 0x000fea000383ffff */
.L_x_62:
[----:B-1----:R1:W2:Y:S02]  /*8da0*/  SYNCS.PHASECHK.TRANS64.TRYWAIT P1, [R0+URZ+0xf0], R5 ;  /* 0x0000f005000075a7 */ /* 0x0022a400080211ff */
[----:B--2---:R-:W-:Y:S05]  /*8db0*/  @!P1 NANOSLEEP.SYNCS 0x989680 ;  /* 0x009896800000995d */ /* 0x004fea0003900000 */
[----:B------:R-:W2:Y:S02]  /*8dc0*/  @!P1 SYNCS.PHASECHK.TRANS64 P1, [R0+URZ+0xf0], R5 ;  /* 0x0000f005000095a7 */ /* 0x000ea400080210ff */
[----:B--2---:R-:W-:Y:S05]  /*8dd0*/  @!P1 BRA `(.L_x_62) ;  /* 0xfffffffc00f09947 */ /* 0x004fea000383ffff */
[----:B------:R-:W-:Y:S05]  /*8de0*/  BRA `(.L_x_146) ;  /* 0xffffffa400a87947 */ /* 0x000fea000383ffff */
.L_x_63:
[----:B------:R-:W-:-:S07]  /*8df0*/  MOV R3, UR8 ;  /* 0x0000000800037c02 */ /* 0x000fce0008000f00 */
.L_x_147:
[----:B-1----:R1:W2:Y:S02]  /*8e00*/  SYNCS.PHASECHK.TRANS64.TRYWAIT P0, [R3+URZ+0x130], R0 ;  /* 0x00013000030075a7 */ /* 0x0022a400080011ff */
[----:B--2---:R-:W-:Y:S05]  /*8e10*/  @!P0 NANOSLEEP.SYNCS 0x989680 ;  /* 0x009896800000895d */ /* 0x004fea0003900000 */
[----:B------:R-:W2:Y:S02]  /*8e20*/  @!P0 SYNCS.PHASECHK.TRANS64 P0, [R3+URZ+0x130], R0 ;  /* 0x00013000030085a7 */ /* 0x000ea400080010ff */
[----:B--2---:R-:W-:Y:S05]  /*8e30*/  @!P0 BRA `(.L_x_147) ;  /* 0xfffffffc00f08947 */ /* 0x004fea000383ffff */
[----:B------:R-:W-:Y:S05]  /*8e40*/  BRA `(.L_x_148) ;  /* 0xffffffa400e07947 */ /* 0x000fea000383ffff */
.L_x_66:
[----:B------:R-:W-:Y:S07]  /*8e50*/  MOV R0, UR7 ;  /* 0x0000000700007c02 */ /* 0x000fee0008000f00 */
.L_x_149:
[----:B-1----:R1:W2:Y:S02]  /*8e60*/  SYNCS.PHASECHK.TRANS64.TRYWAIT P0, [R0+URZ], R3 ;  /* 0x00000003000075a7 */ /* 0x0022a400080011ff */
[----:B--2---:R-:W-:Y:S05]  /*8e70*/  @!P0 NANOSLEEP.SYNCS 0x989680 ;  /* 0x009896800000895d */ /* 0x004fea0003900000 */
[----:B------:R-:W2:Y:S02]  /*8e80*/  @!P0 SYNCS.PHASECHK.TRANS64 P0, [R0+URZ], R3 ;  /* 0x00000003000085a7 */ /* 0x000ea400080010ff */
[----:B--2---:R-:W-:Y:S05]  /*8e90*/  @!P0 BRA `(.L_x_149) ;  /* 0xfffffffc00f08947 */ /* 0x004fea000383ffff */
[----:B------:R-:W-:Y:S05]  /*8ea0*/  BRA `(.L_x_65) ;  /* 0xffffffa400fc7947 */ /* 0x000fea000383ffff */
.L_x_69:
[----:B------:R-:W-:-:S07]  /*8eb0*/  MOV R0, UR5 ;  /* 0x0000000500007c02 */ /* 0x000fce0008000f00 */
.L_x_150:
[----:B--2---:R2:W3:Y:S02]  /*8ec0*/  SYNCS.PHASECHK.TRANS64.TRYWAIT P0, [R0+URZ], R3 ;  /* 0x00000003000075a7 */ /* 0x0044e400080011ff */
[----:B---3--:R-:W-:Y:S05]  /*8ed0*/  @!P0 NANOSLEEP.SYNCS 0x989680 ;  /* 0x009896800000895d */ /* 0x008fea0003900000 */
[----:B------:R-:W3:Y:S02]  /*8ee0*/  @!P0 SYNCS.PHASECHK.TRANS64 P0, [R0+URZ], R3 ;  /* 0x00000003000085a7 */ /* 0x000ee400080010ff */
[----:B---3--:R-:W-:Y:S05]  /*8ef0*/  @!P0 BRA `(.L_x_150) ;  /* 0xfffffffc00f08947 */ /* 0x008fea000383ffff */
[----:B------:R-:W-:Y:S05]  /*8f00*/  BRA `(.L_x_151) ;  /* 0xffffffa800b07947 */ /* 0x000fea000383ffff */
.L_x_70:
[----:B------:R-:W-:-:S07]  /*8f10*/  MOV R0, UR5 ;  /* 0x0000000500007c02 */ /* 0x000fce0008000f00 */
.L_x_152:
[----:B-1----:R1:W2:Y:S02]  /*8f20*/  SYNCS.PHASECHK.TRANS64.TRYWAIT P0, [R0+URZ], R3 ;  /* 0x00000003000075a7 */ /* 0x0022a400080011ff */
[----:B--2---:R-:W-:Y:S05]  /*8f30*/  @!P0 NANOSLEEP.SYNCS 0x989680 ;  /* 0x009896800000895d */ /* 0x004fea0003900000 */
[----:B------:R-:W2:Y:S02]  /*8f40*/  @!P0 SYNCS.PHASECHK.TRANS64 P0, [R0+URZ], R3 ;  /* 0x00000003000085a7 */ /* 0x000ea400080010ff */
[----:B--2---:R-:W-:Y:S05]  /*8f50*/  @!P0 BRA `(.L_x_152) ;  /* 0xfffffffc00f08947 */ /* 0x004fea000383ffff */
[----:B------:R-:W-:Y:S05]  /*8f60*/  BRA `(.L_x_153) ;  /* 0xffffffa800bc7947 */ /* 0x000fea000383ffff */
.L_x_71:
[----:B------:R-:W-:-:S07]  /*8f70*/  MOV R0, UR5 ;  /* 0x0000000500007c02 */ /* 0x000fce0008000f00 */
.L_x_154:
[----:B-1----:R1:W2:Y:S02]  /*8f80*/  SYNCS.PHASECHK.TRANS64.TRYWAIT P0, [R0+URZ], R3 ;  /* 0x00000003000075a7 */ /* 0x0022a400080011ff */
[----:B--2---:R-:W-:Y:S05]  /*8f90*/  @!P0 NANOSLEEP.SYNCS 0x989680 ;  /* 0x009896800000895d */ /* 0x004fea0003900000 */
[----:B------:R-:W2:Y:S02]  /*8fa0*/  @!P0 SYNCS.PHASECHK.TRANS64 P0, [R0+URZ], R3 ;  /* 0x00000003000085a7 */ /* 0x000ea400080010ff */
[----:B--2---:R-:W-:Y:S05]  /*8fb0*/  @!P0 BRA `(.L_x_154) ;  /* 0xfffffffc00f08947 */ /* 0x004fea000383ffff */
[----:B------:R-:W-:Y:S05]  /*8fc0*/  BRA `(.L_x_155) ;  /* 0xffffffa800c87947 */ /* 0x000fea000383ffff */
.L_x_72:
[----:B------:R-:W-:-:S07]  /*8fd0*/  MOV R0, UR7 ;  /* 0x0000000700007c02 */ /* 0x000fce0008000f00 */
.L_x_156:
[----:B-1----:R1:W2:Y:S02]  /*8fe0*/  SYNCS.PHASECHK.TRANS64.TRYWAIT P0, [R0+URZ], R3 ;  /* 0x00000003000075a7 */ /* 0x0022a400080011ff */
[----:B--2---:R-:W-:Y:S05]  /*8ff0*/  @!P0 NANOSLEEP.SYNCS 0x989680 ;  /* 0x009896800000895d */ /* 0x004fea0003900000 */
[----:B------:R-:W2:Y:S02]  /*9000*/  @!P0 SYNCS.PHASECHK.TRANS64 P0, [R0+URZ], R3 ;  /* 0x00000003000085a7 */ /* 0x000ea400080010ff */
[----:B--2---:R-:W-:Y:S05]  /*9010*/  @!P0 BRA `(.L_x_156) ;  /* 0xfffffffc00f08947 */ /* 0x004fea000383ffff */
[----:B------:R-:W-:Y:S05]  /*9020*/  BRA `(.L_x_157) ;  /* 0xffffffa800d47947 */ /* 0x000fea000383ffff */
.L_x_77:
[----:B--2---:R2:W3:Y:S02]  /*9030*/  SYNCS.PHASECHK.TRANS64.TRYWAIT P0, [R0+URZ+0xf0], R3 ;  /* 0x0000f003000075a7 */ /* 0x0044e400080011ff */
[----:B---3--:R-:W-:Y:S05]  /*9040*/  @!P0 NANOSLEEP.SYNCS 0x989680 ;  /* 0x009896800000895d */ /* 0x008fea0003900000 */
[----:B------:R-:W3:Y:S02]  /*9050*/  @!P0 SYNCS.PHASECHK.TRANS64 P0, [R0+URZ+0xf0], R3 ;  /* 0x0000f003000085a7 */ /* 0x000ee400080010ff */
[----:B---3--:R-:W-:Y:S05]  /*9060*/  @!P0 BRA `(.L_x_77) ;  /* 0xfffffffc00f08947 */ /* 0x008fea000383ffff */
[----:B------:R-:W-:Y:S05]  /*9070*/  BRA `(.L_x_158) ;  /* 0xffffffac00d87947 */ /* 0x000fea000383ffff */
.L_x_80:
[----:B------:R-:W-:Y:S07]  /*9080*/  MOV R0, UR7 ;  /* 0x0000000700007c02 */ /* 0x000fee0008000f00 */
.L_x_159:
[----:B--2---:R2:W3:Y:S02]  /*9090*/  SYNCS.PHASECHK.TRANS64.TRYWAIT P0, [R0+URZ+0xe8], R3 ;  /* 0x0000e803000075a7 */ /* 0x0044e400080011ff */
[----:B---3--:R-:W-:Y:S05]  /*90a0*/  @!P0 NANOSLEEP.SYNCS 0x989680 ;  /* 0x009896800000895d */ /* 0x008fea0003900000 */
[----:B------:R-:W3:Y:S02]  /*90b0*/  @!P0 SYNCS.PHASECHK.TRANS64 P0, [R0+URZ+0xe8], R3 ;  /* 0x0000e803000085a7 */ /* 0x000ee400080010ff */
[----:B---3--:R-:W-:Y:S05]  /*90c0*/  @!P0 BRA `(.L_x_159) ;  /* 0xfffffffc00f08947 */ /* 0x008fea000383ffff */
[----:B------:R-:W-:Y:S05]  /*90d0*/  BRA `(.L_x_79) ;  /* 0xffffffb000b87947 */ /* 0x000fea000383ffff */
.L_x_83:
[----:B--2---:R-:W-:Y:S07]  /*90e0*/  MOV R3, UR7 ;  /* 0x0000000700037c02 */ /* 0x004fee0008000f00 */
.L_x_160:
[----:B-1----:R1:W2:Y:S02]  /*90f0*/  SYNCS.PHASECHK.TRANS64.TRYWAIT P0, [R3+URZ+0xd0], R12 ;  /* 0x0000d00c030075a7 */ /* 0x0022a400080011ff */
[----:B--2---:R-:W-:Y:S05]  /*9100*/  @!P0 NANOSLEEP.SYNCS 0x989680 ;  /* 0x009896800000895d */ /* 0x004fea0003900000 */
[----:B------:R-:W2:Y:S02]  /*9110*/  @!P0 SYNCS.PHASECHK.TRANS64 P0, [R3+URZ+0xd0], R12 ;  /* 0x0000d00c030085a7 */ /* 0x000ea400080010ff */
[----:B--2---:R-:W-:Y:S05]  /*9120*/  @!P0 BRA `(.L_x_160) ;  /* 0xfffffffc00f08947 */ /* 0x004fea000383ffff */
[----:B------:R-:W-:Y:S05]  /*9130*/  BRA `(.L_x_161) ;  /* 0xffffffb400307947 */ /* 0x000fea000383ffff */
.L_x_84:
[----:B------:R-:W-:Y:S07]  /*9140*/  MOV R3, UR7 ;  /* 0x0000000700037c02 */ /* 0x000fee0008000f00 */
.L_x_162:
[----:B-1----:R1:W2:Y:S02]  /*9150*/  SYNCS.PHASECHK.TRANS64.TRYWAIT P0, [R3+URZ+0xd8], R12 ;  /* 0x0000d80c030075a7 */ /* 0x0022a400080011ff */
[----:B--2---:R-:W-:Y:S05]  /*9160*/  @!P0 NANOSLEEP.SYNCS 0x989680 ;  /* 0x009896800000895d */ /* 0x004fea0003900000 */
[----:B------:R-:W2:Y:S02]  /*9170*/  @!P0 SYNCS.PHASECHK.TRANS64 P0, [R3+URZ+0xd8], R12 ;  /* 0x0000d80c030085a7 */ /* 0x000ea400080010ff */
[----:B--2---:R-:W-:Y:S05]  /*9180*/  @!P0 BRA `(.L_x_162) ;  /* 0xfffffffc00f08947 */ /* 0x004fea000383ffff */
[----:B------:R-:W-:Y:S05]  /*9190*/  BRA `(.L_x_163) ;  /* 0xffffffb400b07947 */ /* 0x000fea000383ffff */
.L_x_86:
[----:B------:R-:W-:-:S07]  /*91a0*/  MOV R0, UR7 ;  /* 0x0000000700007c02 */ /* 0x000fce0008000f00 */
.L_x_164:
[----:B-1----:R1:W3:Y:S02]  /*91b0*/  SYNCS.PHASECHK.TRANS64.TRYWAIT P0, [R0+URZ+0xd0], R3 ;  /* 0x0000d003000075a7 */ /* 0x0022e400080011ff */
[----:B---3--:R-:W-:Y:S05]  /*91c0*/  @!P0 NANOSLEEP.SYNCS 0x989680 ;  /* 0x009896800000895d */ /* 0x008fea0003900000 */
[----:B------:R-:W3:Y:S02]  /*91d0*/  @!P0 SYNCS.PHASECHK.TRANS64 P0, [R0+URZ+0xd0], R3 ;  /* 0x0000d003000085a7 */ /* 0x000ee400080010ff */
[----:B---3--:R-:W-:Y:S05]  /*91e0*/  @!P0 BRA `(.L_x_164) ;  /* 0xfffffffc00f08947 */ /* 0x008fea000383ffff */
[----:B------:R-:W-:Y:S05]  /*91f0*/  BRA `(.L_x_165) ;  /* 0xffffffb800207947 */ /* 0x000fea000383ffff */
.L_x_88:
[----:B--2---:R2:W4:Y:S02]  /*9200*/  SYNCS.PHASECHK.TRANS64.TRYWAIT P0, [R0+URZ+0xf0], R3 ;  /* 0x0000f003000075a7 */ /* 0x00452400080011ff */
[----:B----4-:R-:W-:Y:S05]  /*9210*/  @!P0 NANOSLEEP.SYNCS 0x989680 ;  /* 0x009896800000895d */ /* 0x010fea0003900000 */
[----:B------:R-:W4:Y:S02]  /*9220*/  @!P0 SYNCS.PHASECHK.TRANS64 P0, [R0+URZ+0xf0], R3 ;  /* 0x0000f003000085a7 */ /* 0x000f2400080010ff */
[----:B----4-:R-:W-:Y:S05]  /*9230*/  @!P0 BRA `(.L_x_88) ;  /* 0xfffffffc00f08947 */ /* 0x010fea000383ffff */
[----:B------:R-:W-:Y:S05]  /*9240*/  BRA `(.L_x_166) ;  /* 0xffffffb800e87947 */ /* 0x000fea000383ffff */
.L_x_99:
[----:B-1----:R1:W3:Y:S02]  /*9250*/  SYNCS.PHASECHK.TRANS64.TRYWAIT P1, [R3+URZ+0xc0], R0 ;  /* 0x0000c000030075a7 */ /* 0x0022e400080211ff */
[----:B---3--:R-:W-:Y:S05]  /*9260*/  @!P1 NANOSLEEP.SYNCS 0x989680 ;  /* 0x009896800000995d */ /* 0x008fea0003900000 */
[----:B------:R-:W3:Y:S02]  /*9270*/  @!P1 SYNCS.PHASECHK.TRANS64 P1, [R3+URZ+0xc0], R0 ;  /* 0x0000c000030095a7 */ /* 0x000ee400080210ff */
[----:B---3--:R-:W-:Y:S05]  /*9280*/  @!P1 BRA `(.L_x_99) ;  /* 0xfffffffc00f09947 */ /* 0x008fea000383ffff */
[----:B------:R-:W-:Y:S05]  /*9290*/  BRA `(.L_x_98) ;  /* 0xffffffc8000c7947 */ /* 0x000fea000383ffff */
.L_x_101:
[----:B-1----:R1:W4:Y:S02]  /*92a0*/  SYNCS.PHASECHK.TRANS64.TRYWAIT P0, [R207+URZ+0x110], R2 ;  /* 0x00011002cf0075a7 */ /* 0x00232400080011ff */
[----:B----4-:R-:W-:Y:S05]  /*92b0*/  @!P0 NANOSLEEP.SYNCS 0x989680 ;  /* 0x009896800000895d */ /* 0x010fea0003900000 */
[----:B------:R-:W4:Y:S02]  /*92c0*/  @!P0 SYNCS.PHASECHK.TRANS64 P0, [R207+URZ+0x110], R2 ;  /* 0x00011002cf0085a7 */ /* 0x000f2400080010ff */
[----:B----4-:R-:W-:Y:S05]  /*92d0*/  @!P0 BRA `(.L_x_101) ;  /* 0xfffffffc00f08947 */ /* 0x010fea000383ffff */
[----:B------:R-:W-:Y:S05]  /*92e0*/  BRA `(.L_x_100) ;  /* 0xffffffc800687947 */ /* 0x000fea000383ffff */
.L_x_110:
[----:B--2---:R2:W3:Y:S02]  /*92f0*/  SYNCS.PHASECHK.TRANS64.TRYWAIT P0, [R210+URZ+0xc0], R3 ;  /* 0x0000c003d20075a7 */ /* 0x0044e400080011ff */
[----:B---3--:R-:W-:Y:S05]  /*9300*/  @!P0 NANOSLEEP.SYNCS 0x989680 ;  /* 0x009896800000895d */ /* 0x008fea0003900000 */
[----:B------:R-:W3:Y:S02]  /*9310*/  @!P0 SYNCS.PHASECHK.TRANS64 P0, [R210+URZ+0xc0], R3 ;  /* 0x0000c003d20085a7 */ /* 0x000ee400080010ff */
[----:B---3--:R-:W-:Y:S05]  /*9320*/  @!P0 BRA `(.L_x_110) ;  /* 0xfffffffc00f08947 */ /* 0x008fea000383ffff */
[----:B------:R-:W-:Y:S05]  /*9330*/  BRA `(.L_x_109) ;  /* 0xffffffdc00747947 */ /* 0x000fea000383ffff */
        .weak           $__internal_0_$__cuda_sm10x_tcgen05_guardrail_trap_col_being_dealloced_not_returned_by_alloc
        .type           $__internal_0_$__cuda_sm10x_tcgen05_guardrail_trap_col_being_dealloced_not_returned_by_alloc,@function
        .size           $__internal_0_$__cuda_sm10x_tcgen05_guardrail_trap_col_being_dealloced_not_returned_by_alloc,($__internal_1_$__cuda_sm10x_tcgen05_guardrail_trap_phase_invalid_during_alloc - $__internal_0_$__cuda_sm10x_tcgen05_guardrail_trap_col_being_dealloced_not_returned_by_alloc)
$__internal_0_$__cuda_sm10x_tcgen05_guardrail_trap_col_being_dealloced_not_returned_by_alloc:
[----:B------:R-:W-:Y:S05]  /*9340*/  BPT.TRAP 0x1 ;  /* 0x000000040000795c */ /* 0x000fea0000300000 */
[----:B------:R-:W-:-:S04]  /*9350*/  HFMA2 R3, -RZ, RZ, 0, 0 ;  /* 0x00000000ff037431 */ /* 0x000fc800000001ff */
[----:B------:R-:W-:Y:S05]  /*9360*/  RET.REL.NODEC R2 `(_ZN7cutlass13device_kernelINS_4gemm6kernel13GemmUniversalIN4cute5tupleIJiiiiEEENS1_10collective13CollectiveMmaINS1_35MainloopSm100TmaUmmaWarpSpecializedILi12ELi2ELi4ENS5_IJNS4_1CILi1EEESB_SB_EEEEENS5_IJNSA_ILi128EEESE_NSA_ILi64EEEEEENS_12float_e4m3_tENS5_IJlSB_lEEESH_SI_NS4_8TiledMMAINS4_8MMA_AtomIJNS4_10MMA_TraitsINS4_19SM100_MMA_F8F6F4_SSEJSH_SH_fSE_SE_NS4_17integral_constantINS4_4UMMA5MajorELSP_0EEESQ_NSN_INSO_7ScaleInELSR_0EEESS_EEEEEENS4_6LayoutISC_NS5_IJNSA_ILi0EEESW_SW_EEEEENS5_IJNS4_10UnderscoreESZ_SZ_EEEEENS4_13SM90_TMA_LOADENS4_14ComposedLayoutINS4_7SwizzleILi2ELi4ELi3EEENS4_18smem_ptr_flag_bitsILi8EEENSV_INS5_IJNSA_ILi8EEESF_EEENS5_IJSF_SB_EEEEEEEvNS4_8identityES12_S1C_vS1D_EENS_8epilogue10collective18CollectiveEpilogueINS1F_23Sm100TmaWarpSpecializedILi2ELi2ELi64ELb0ELb0EEEJSG_NS5_IJNSV_ISE_SB_EENSV_ISF_SB_EEEEESH_SI_SH_SI_NS1F_6fusion15FusionCallbacksIS1J_NS1N_17LinearCombinationISH_fSH_fLNS_15FloatRoundStyleE2EEESG_S1M_JEEENS4_5SM1004TMEM4LOAD26SM100_TMEM_LOAD_32dp32b64xES12_S1C_NS4_39AutoVectorizingCopyWithAssumedAlignmentILi128EEENS4_14SM90_TMA_STOREES1C_S1Y_S1Y_EEEvvEEEEvNT_6ParamsE) ;  /* 0xffffff6c02247950 */ /* 0x000fea0003c3ffff */
        .weak           $__internal_1_$__cuda_sm10x_tcgen05_guardrail_trap_phase_invalid_during_alloc
        .type           $__internal_1_$__cuda_sm10x_tcgen05_guardrail_trap_phase_invalid_during_alloc,@function
        .size           $__internal_1_$__cuda_sm10x_tcgen05_guardrail_trap_phase_invalid_during_alloc,($__internal_2_$__cuda_sm10x_tcgen05_guardrail_trap_unallocated_columns_being_dealloced - $__internal_1_$__cuda_sm10x_tcgen05_guardrail_trap_phase_invalid_during_alloc)
$__internal_1_$__cuda_sm10x_tcgen05_guardrail_trap_phase_invalid_during_alloc:
[----:B------:R-:W-:Y:S05]  /*9370*/  BPT.TRAP 0x1 ;  /* 0x000000040000795c */ /* 0x000fea0000300000 */
[----:B------:R-:W-:-:S04]  /*9380*/  MOV R3, 0x0 ;  /* 0x0000000000037802 */ /* 0x000fc80000000f00 */
[----:B------:R-:W-:Y:S05]  /*9390*/  RET.REL.NODEC R2 `(_ZN7cutlass13device_kernelINS_4gemm6kernel13GemmUniversalIN4cute5tupleIJiiiiEEENS1_10collective13CollectiveMmaINS1_35MainloopSm100TmaUmmaWarpSpecializedILi12ELi2ELi4ENS5_IJNS4_1CILi1EEESB_SB_EEEEENS5_IJNSA_ILi128EEESE_NSA_ILi64EEEEEENS_12float_e4m3_tENS5_IJlSB_lEEESH_SI_NS4_8TiledMMAINS4_8MMA_AtomIJNS4_10MMA_TraitsINS4_19SM100_MMA_F8F6F4_SSEJSH_SH_fSE_SE_NS4_17integral_constantINS4_4UMMA5MajorELSP_0EEESQ_NSN_INSO_7ScaleInELSR_0EEESS_EEEEEENS4_6LayoutISC_NS5_IJNSA_ILi0EEESW_SW_EEEEENS5_IJNS4_10UnderscoreESZ_SZ_EEEEENS4_13SM90_TMA_LOADENS4_14ComposedLayoutINS4_7SwizzleILi2ELi4ELi3EEENS4_18smem_ptr_flag_bitsILi8EEENSV_INS5_IJNSA_ILi8EEESF_EEENS5_IJSF_SB_EEEEEEEvNS4_8identityES12_S1C_vS1D_EENS_8epilogue10collective18CollectiveEpilogueINS1F_23Sm100TmaWarpSpecializedILi2ELi2ELi64ELb0ELb0EEEJSG_NS5_IJNSV_ISE_SB_EENSV_ISF_SB_EEEEESH_SI_SH_SI_NS1F_6fusion15FusionCallbacksIS1J_NS1N_17LinearCombinationISH_fSH_fLNS_15FloatRoundStyleE2EEESG_S1M_JEEENS4_5SM1004TMEM4LOAD26SM100_TMEM_LOAD_32dp32b64xES12_S1C_NS4_39AutoVectorizingCopyWithAssumedAlignmentILi128EEENS4_14SM90_TMA_STOREES1C_S1Y_S1Y_EEEvvEEEEvNT_6ParamsE) ;  /* 0xffffff6c02187950 */ /* 0x000fea0003c3ffff */
        .weak           $__internal_2_$__cuda_sm10x_tcgen05_guardrail_trap_unallocated_columns_being_dealloced
        .type           $__internal_2_$__cuda_sm10x_tcgen05_guardrail_trap_unallocated_columns_being_dealloced,@function
        .size           $__internal_2_$__cuda_sm10x_tcgen05_guardrail_trap_unallocated_columns_being_dealloced,(.L_x_168 - $__internal_2_$__cuda_sm10x_tcgen05_guardrail_trap_unallocated_columns_being_dealloced)
$__internal_2_$__cuda_sm10x_tcgen05_guardrail_trap_unallocated_columns_being_dealloced:
[----:B------:R-:W-:Y:S05]  /*93a0*/  BPT.TRAP 0x1 ;  /* 0x000000040000795c */ /* 0x000fea0000300000 */
[----:B------:R-:W-:-:S04]  /*93b0*/  HFMA2 R3, -RZ, RZ, 0, 0 ;  /* 0x00000000ff037431 */ /* 0x000fc800000001ff */
[----:B------:R-:W-:Y:S05]  /*93c0*/  RET.REL.NODEC R2 `(_ZN7cutlass13device_kernelINS_4gemm6kernel13GemmUniversalIN4cute5tupleIJiiiiEEENS1_10collective13CollectiveMmaINS1_35MainloopSm100TmaUmmaWarpSpecializedILi12ELi2ELi4ENS5_IJNS4_1CILi1EEESB_SB_EEEEENS5_IJNSA_ILi128EEESE_NSA_ILi64EEEEEENS_12float_e4m3_tENS5_IJlSB_lEEESH_SI_NS4_8TiledMMAINS4_8MMA_AtomIJNS4_10MMA_TraitsINS4_19SM100_MMA_F8F6F4_SSEJSH_SH_fSE_SE_NS4_17integral_constantINS4_4UMMA5MajorELSP_0EEESQ_NSN_INSO_7ScaleInELSR_0EEESS_EEEEEENS4_6LayoutISC_NS5_IJNSA_ILi0EEESW_SW_EEEEENS5_IJNS4_10UnderscoreESZ_SZ_EEEEENS4_13SM90_TMA_LOADENS4_14ComposedLayoutINS4_7SwizzleILi2ELi4ELi3EEENS4_18smem_ptr_flag_bitsILi8EEENSV_INS5_IJNSA_ILi8EEESF_EEENS5_IJSF_SB_EEEEEEEvNS4_8identityES12_S1C_vS1D_EENS_8epilogue10collective18CollectiveEpilogueINS1F_23Sm100TmaWarpSpecializedILi2ELi2ELi64ELb0ELb0EEEJSG_NS5_IJNSV_ISE_SB_EENSV_ISF_SB_EEEEESH_SI_SH_SI_NS1F_6fusion15FusionCallbacksIS1J_NS1N_17LinearCombinationISH_fSH_fLNS_15FloatRoundStyleE2EEESG_S1M_JEEENS4_5SM1004TMEM4LOAD26SM100_TMEM_LOAD_32dp32b64xES12_S1C_NS4_39AutoVectorizingCopyWithAssumedAlignmentILi128EEENS4_14SM90_TMA_STOREES1C_S1Y_S1Y_EEEvvEEEEvNT_6ParamsE) ;  /* 0xffffff6c020c7950 */ /* 0x000fea0003c3ffff */
.L_x_167:
[----:B------:R-:W-:-:S00]  /*93d0*/  BRA `(.L_x_167) ;  /* 0xfffffffc00fc7947 */ /* 0x000fc0000383ffff */
[----:B------:R-:W-:-:S00]  /*93e0*/  NOP ;  /* 0x0000000000007918 */ /* 0x000fc00000000000 */
        /* <DEDUP_REMOVED lines=9> */
.L_x_168:


//--------------------- .nv.global.init           --------------------------
	.section	.nv.global.init,"aw",@progbits
.nv.global.init:
	.type		$str$27,@object
	.size		$str$27,($str$28 - $str$27)
$str$27:
        /*0000*/ 	.byte	0x28, 0x61, 0x64, 0x64, 0x72, 0x65, 0x73, 0x73, 0x20, 0x26, 0x20, 0x6d, 0x61, 0x73, 0x6b, 0x29
        /*0010*/ 	.byte	0x20, 0x3d, 0x3d, 0x20, 0x30, 0x00
	.type		$str$28,@object
	.size		$str$28,($str$26 - $str$28)
$str$28:
        /*0016*/ 	.byte	0x2f, 0x74, 0x6d, 0x70, 0x2f, 0x63, 0x75, 0x74, 0x6c, 0x61, 0x73, 0x73, 0x5f, 0x73, 0x77, 0x65
        /*0026*/ 	.byte	0x65, 0x70, 0x5f, 0x73, 0x72, 0x63, 0x2f, 0x69, 0x6e, 0x63, 0x6c, 0x75, 0x64, 0x65, 0x2f, 0x63
        /*0036*/ 	.byte	0x75, 0x74, 0x65, 0x2f, 0x70, 0x6f, 0x69, 0x6e, 0x74, 0x65, 0x72, 0x5f, 0x66, 0x6c, 0x61, 0x67
        /*0046*/ 	.byte	0x67, 0x65, 0x64, 0x2e, 0x68, 0x70, 0x70, 0x00
	.type		$str$26,@object
	.size		$str$26,($str$25 - $str$26)
$str$26:
        /*004e*/ 	.byte	0x2f, 0x74, 0x6d, 0x70, 0x2f, 0x63, 0x75, 0x74, 0x6c, 0x61, 0x73, 0x73, 0x5f, 0x73, 0x77, 0x65
        /*005e*/ 	.byte	0x65, 0x70, 0x5f, 0x73, 0x72, 0x63, 0x2f, 0x69, 0x6e, 0x63, 0x6c, 0x75, 0x64, 0x65, 0x2f, 0x63
        /*006e*/ 	.byte	0x75, 0x74, 0x65, 0x2f, 0x61, 0x74, 0x6f, 0x6d, 0x2f, 0x63, 0x6f, 0x70, 0x79, 0x5f, 0x74, 0x72
        /*007e*/ 	.byte	0x61, 0x69, 0x74, 0x73, 0x5f, 0x73, 0x6d, 0x31, 0x30, 0x30, 0x2e, 0x68, 0x70, 0x70, 0x00
	.type		$str$25,@object
	.size		$str$25,(__unnamed_1 - $str$25)
$str$25:
        /*008d*/ 	.byte	0x28, 0x28, 0x75, 0x69, 0x6e, 0x74, 0x33, 0x32, 0x5f, 0x74, 0x28, 0x74, 0x68, 0x72, 0x65, 0x61
        /*009d*/ 	.byte	0x64, 0x49, 0x64, 0x78, 0x2e, 0x78, 0x29, 0x20, 0x2f, 0x20, 0x33, 0x32, 0x29, 0x20, 0x25, 0x20
        /*00ad*/ 	.byte	0x34, 0x29, 0x20, 0x3d, 0x3d, 0x20, 0x28, 0x28, 0x28, 0x74, 0x6d, 0x65, 0x6d, 0x5f, 0x61, 0x64
        /*00bd*/ 	.byte	0x64, 0x72, 0x20, 0x3e, 0x3e, 0x20, 0x31, 0x36, 0x29, 0x20, 0x2f, 0x20, 0x33, 0x32, 0x29, 0x20
        /*00cd*/ 	.byte	0x25, 0x20, 0x34, 0x29, 0x00
	.type		__unnamed_1,@object
	.size		__unnamed_1,(__unnamed_2 - __unnamed_1)
__unnamed_1:
        /*00d2*/ 	.byte	0x61, 0x75, 0x74, 0x6f, 0x20, 0x63, 0x75, 0x74, 0x65, 0x3a, 0x3a, 0x61, 0x73, 0x5f, 0x70, 0x6f
        /* <DEDUP_REMOVED lines=24> */
        /*0262*/ 	.byte	0x43, 0x3c, 0x38, 0x31, 0x39, 0x32, 0x3e, 0x3e, 0x3e, 0x3e, 0x5d, 0x00
	.type		__unnamed_2,@object
	.size		__unnamed_2,(.L_2 - __unnamed_2)
__unnamed_2:
        /* <DEDUP_REMOVED lines=42> */
        /*050e*/ 	.byte	0x3e, 0x3e, 0x3e, 0x3e, 0x5d, 0x00
.L_2:


//--------------------- .nv.shared._ZN7cutlass13device_kernelINS_4gemm6kernel13GemmUniversalIN4cute5tupleIJiiiiEEENS1_10collective13CollectiveMmaINS1_35MainloopSm100TmaUmmaWarpSpecializedILi12ELi2ELi4ENS5_IJNS4_1CILi1EEESB_SB_EEEEENS5_IJNSA_ILi128EEESE_NSA_ILi64EEEEEENS_12float_e4m3_tENS5_IJlSB_lEEESH_SI_NS4_8TiledMMAINS4_8MMA_AtomIJNS4_10MMA_TraitsINS4_19SM100_MMA_F8F6F4_SSEJSH_SH_fSE_SE_NS4_17integral_constantINS4_4UMMA5MajorELSP_0EEESQ_NSN_INSO_7ScaleInELSR_0EEESS_EEEEEENS4_6LayoutISC_NS5_IJNSA_ILi0EEESW_SW_EEEEENS5_IJNS4_10UnderscoreESZ_SZ_EEEEENS4_13SM90_TMA_LOADENS4_14ComposedLayoutINS4_7SwizzleILi2ELi4ELi3EEENS4_18smem_ptr_flag_bitsILi8EEENSV_INS5_IJNSA_ILi8EEESF_EEENS5_IJSF_SB_EEEEEEEvNS4_8identityES12_S1C_vS1D_EENS_8epilogue10collective18CollectiveEpilogueINS1F_23Sm100TmaWarpSpecializedILi2ELi2ELi64ELb0ELb0EEEJSG_NS5_IJNSV_ISE_SB_EENSV_ISF_SB_EEEEESH_SI_SH_SI_NS1F_6fusion15FusionCallbacksIS1J_NS1N_17LinearCombinationISH_fSH_fLNS_15FloatRoundStyleE2EEESG_S1M_JEEENS4_5SM1004TMEM4LOAD26SM100_TMEM_LOAD_32dp32b64xES12_S1C_NS4_39AutoVectorizingCopyWithAssumedAlignmentILi128EEENS4_14SM90_TMA_STOREES1C_S1Y_S1Y_EEEvvEEEEvNT_6ParamsE --------------------------
	.section	.nv.shared._ZN7cutlass13device_kernelINS_4gemm6kernel13GemmUniversalIN4cute5tupleIJiiiiEEENS1_10collective13CollectiveMmaINS1_35MainloopSm100TmaUmmaWarpSpecializedILi12ELi2ELi4ENS5_IJNS4_1CILi1EEESB_SB_EEEEENS5_IJNSA_ILi128EEESE_NSA_ILi64EEEEEENS_12float_e4m3_tENS5_IJlSB_lEEESH_SI_NS4_8TiledMMAINS4_8MMA_AtomIJNS4_10MMA_TraitsINS4_19SM100_MMA_F8F6F4_SSEJSH_SH_fSE_SE_NS4_17integral_constantINS4_4UMMA5MajorELSP_0EEESQ_NSN_INSO_7ScaleInELSR_0EEESS_EEEEEENS4_6LayoutISC_NS5_IJNSA_ILi0EEESW_SW_EEEEENS5_IJNS4_10UnderscoreESZ_SZ_EEEEENS4_13SM90_TMA_LOADENS4_14ComposedLayoutINS4_7SwizzleILi2ELi4ELi3EEENS4_18smem_ptr_flag_bitsILi8EEENSV_INS5_IJNSA_ILi8EEESF_EEENS5_IJSF_SB_EEEEEEEvNS4_8identityES12_S1C_vS1D_EENS_8epilogue10collective18CollectiveEpilogueINS1F_23Sm100TmaWarpSpecializedILi2ELi2ELi64ELb0ELb0EEEJSG_NS5_IJNSV_ISE_SB_EENSV_ISF_SB_EEEEESH_SI_SH_SI_NS1F_6fusion15FusionCallbacksIS1J_NS1N_17LinearCombinationISH_fSH_fLNS_15FloatRoundStyleE2EEESG_S1M_JEEENS4_5SM1004TMEM4LOAD26SM100_TMEM_LOAD_32dp32b64xES12_S1C_NS4_39AutoVectorizingCopyWithAssumedAlignmentILi128EEENS4_14SM90_TMA_STOREES1C_S1Y_S1Y_EEEvvEEEEvNT_6ParamsE,"aw",@nobits
	.sectionflags	@""
	.align	16
	.zero		1024


//--------------------- .nv.shared.reserved.0     --------------------------
	.section	.nv.shared.reserved.0,"aw",@nobits
	.weak		__nv_reservedSMEM_offset_0_alias
	.size		__nv_reservedSMEM_offset_0_alias, 0, 64
	.other		__nv_reservedSMEM_offset_0_alias,@"STO_CUDA_RESERVED_SHARED STV_DEFAULT"
__nv_reservedSMEM_offset_0_alias:
	.zero		0
.nv.shared.reserved.0:
	.zero		64
	.weak		__nv_reservedSMEM_tcgen05_partition
	.type		__nv_reservedSMEM_tcgen05_partition,@object
	.size		__nv_reservedSMEM_tcgen05_partition,(.L_0 - __nv_reservedSMEM_tcgen05_partition)
__nv_reservedSMEM_tcgen05_partition:
	.zero		32
.L_0:


//--------------------- .nv.global                --------------------------
	.section	.nv.global,"aw",@nobits
.nv.global:
	.type		_ZN39_INTERNAL_30442968_4_k_cu_81490ddf_29134cute1_E,@object
	.size		_ZN39_INTERNAL_30442968_4_k_cu_81490ddf_29134cute1_E,(_ZN39_INTERNAL_30442968_4_k_cu_81490ddf_29134cuda3std3__45__cpo6cbeginE - _ZN39_INTERNAL_30442968_4_k_cu_81490ddf_29134cute1_E)
_ZN39_INTERNAL_30442968_4_k_cu_81490ddf_29134cute1_E:
	.zero		1
	.type		_ZN39_INTERNAL_30442968_4_k_cu_81490ddf_29134cuda3std3__45__cpo6cbeginE,@object
	.size		_ZN39_INTERNAL_30442968_4_k_cu_81490ddf_29134cuda3std3__45__cpo6cbeginE,(_ZN39_INTERNAL_30442968_4_k_cu_81490ddf_29134cuda3std3__48in_placeE - _ZN39_INTERNAL_30442968_4_k_cu_81490ddf_29134cuda3std3__45__cpo6cbeginE)
_ZN39_INTERNAL_30442968_4_k_cu_81490ddf_29134cuda3std3__45__cpo6cbeginE:
	.zero		1
	.type		_ZN39_INTERNAL_30442968_4_k_cu_81490ddf_29134cuda3std3__48in_placeE,@object
	.size		_ZN39_INTERNAL_30442968_4_k_cu_81490ddf_29134cuda3std3__48in_placeE,(_ZN39_INTERNAL_30442968_4_k_cu_81490ddf_29134cuda3std6ranges3__45__cpo9iter_moveE - _ZN39_INTERNAL_30442968_4_k_cu_81490ddf_29134cuda3std3__48in_placeE)
_ZN39_INTERNAL_30442968_4_k_cu_81490ddf_29134cuda3std3__48in_placeE:
	.zero		1
	.type		_ZN39_INTERNAL_30442968_4_k_cu_81490ddf_29134cuda3std6ranges3__45__cpo9iter_moveE,@object
	.size		_ZN39_INTERNAL_30442968_4_k_cu_81490ddf_29134cuda3std6ranges3__45__cpo9iter_moveE,(_ZN39_INTERNAL_30442968_4_k_cu_81490ddf_29134cuda3std3__45__cpo5beginE - _ZN39_INTERNAL_30442968_4_k_cu_81490ddf_29134cuda3std6ranges3__45__cpo9iter_moveE)
_ZN39_INTERNAL_30442968_4_k_cu_81490ddf_29134cuda3std6ranges3__45__cpo9iter_moveE:
	.zero		1
	.type		_ZN39_INTERNAL_30442968_4_k_cu_81490ddf_29134cuda3std3__45__cpo5beginE,@object
	.size		_ZN39_INTERNAL_30442968_4_k_cu_81490ddf_29134cuda3std3__45__cpo5beginE,(_ZN39_INTERNAL_30442968_4_k_cu_81490ddf_29134cuda3std3__441_GLOBAL__N__30442968_4_k_cu_81490ddf_29136ignoreE - _ZN39_INTERNAL_30442968_4_k_cu_81490ddf_29134cuda3std3__45__cpo5beginE)
_ZN39_INTERNAL_30442968_4_k_cu_81490ddf_29134cuda3std3__45__cpo5beginE:
	.zero		1
	.type		_ZN39_INTERNAL_30442968_4_k_cu_81490ddf_29134cuda3std3__441_GLOBAL__N__30442968_4_k_cu_81490ddf_29136ignoreE,@object
	.size		_ZN39_INTERNAL_30442968_4_k_cu_81490ddf_29134cuda3std3__441_GLOBAL__N__30442968_4_k_cu_81490ddf_29136ignoreE,(_ZN39_INTERNAL_30442968_4_k_cu_81490ddf_29134cute7productE - _ZN39_INTERNAL_30442968_4_k_cu_81490ddf_29134cuda3std3__441_GLOBAL__N__30442968_4_k_cu_81490ddf_29136ignoreE)
_ZN39_INTERNAL_30442968_4_k_cu_81490ddf_29134cuda3std3__441_GLOBAL__N__30442968_4_k_cu_81490ddf_29136ignoreE:
	.zero		1
	.type		_ZN39_INTERNAL_30442968_4_k_cu_81490ddf_29134cute7productE,@object
	.size		_ZN39_INTERNAL_30442968_4_k_cu_81490ddf_29134cute7productE,(_ZN39_INTERNAL_30442968_4_k_cu_81490ddf_29134cuda3std3__45__cpo3endE - _ZN39_INTERNAL_30442968_4_k_cu_81490ddf_29134cute7productE)
_ZN39_INTERNAL_30442968_4_k_cu_81490ddf_29134cute7productE:
	.zero		1
	.type		_ZN39_INTERNAL_30442968_4_k_cu_81490ddf_29134cuda3std3__45__cpo3endE,@object
	.size		_ZN39_INTERNAL_30442968_4_k_cu_81490ddf_29134cuda3std3__45__cpo3endE,(_ZN39_INTERNAL_30442968_4_k_cu_81490ddf_29134cuda3std3__419piecewise_constructE - _ZN39_INTERNAL_30442968_4_k_cu_81490ddf_29134cuda3std3__45__cpo3endE)
_ZN39_INTERNAL_30442968_4_k_cu_81490ddf_29134cuda3std3__45__cpo3endE:
	.zero		1
	.type		_ZN39_INTERNAL_30442968_4_k_cu_81490ddf_29134cuda3std3__419piecewise_constructE,@object
	.size		_ZN39_INTERNAL_30442968_4_k_cu_81490ddf_29134cuda3std3__419piecewise_constructE,(_ZN39_INTERNAL_30442968_4_k_cu_81490ddf_29134cuda3std3__45__cpo4cendE - _ZN39_INTERNAL_30442968_4_k_cu_81490ddf_29134cuda3std3__419piecewise_constructE)
_ZN39_INTERNAL_30442968_4_k_cu_81490ddf_29134cuda3std3__419piecewise_constructE:
	.zero		1
	.type		_ZN39_INTERNAL_30442968_4_k_cu_81490ddf_29134cuda3std3__45__cpo4cendE,@object
	.size		_ZN39_INTERNAL_30442968_4_k_cu_81490ddf_29134cuda3std3__45__cpo4cendE,(_ZN39_INTERNAL_30442968_4_k_cu_81490ddf_29134cuda3std6ranges3__45__cpo4swapE - _ZN39_INTERNAL_30442968_4_k_cu_81490ddf_29134cuda3std3__45__cpo4cendE)
_ZN39_INTERNAL_30442968_4_k_cu_81490ddf_29134cuda3std3__45__cpo4cendE:
	.zero		1
	.type		_ZN39_INTERNAL_30442968_4_k_cu_81490ddf_29134cuda3std6ranges3__45__cpo4swapE,@object
	.size		_ZN39_INTERNAL_30442968_4_k_cu_81490ddf_29134cuda3std6ranges3__45__cpo4swapE,(.L_10 - _ZN39_INTERNAL_30442968_4_k_cu_81490ddf_29134cuda3std6ranges3__45__cpo4swapE)
_ZN39_INTERNAL_30442968_4_k_cu_81490ddf_29134cuda3std6ranges3__45__cpo4swapE:
	.zero		1
.L_10:


//--------------------- .nv.constant0._ZN7cutlass13device_kernelINS_4gemm6kernel13GemmUniversalIN4cute5tupleIJiiiiEEENS1_10collective13CollectiveMmaINS1_35MainloopSm100TmaUmmaWarpSpecializedILi12ELi2ELi4ENS5_IJNS4_1CILi1EEESB_SB_EEEEENS5_IJNSA_ILi128EEESE_NSA_ILi64EEEEEENS_12float_e4m3_tENS5_IJlSB_lEEESH_SI_NS4_8TiledMMAINS4_8MMA_AtomIJNS4_10MMA_TraitsINS4_19SM100_MMA_F8F6F4_SSEJSH_SH_fSE_SE_NS4_17integral_constantINS4_4UMMA5MajorELSP_0EEESQ_NSN_INSO_7ScaleInELSR_0EEESS_EEEEEENS4_6LayoutISC_NS5_IJNSA_ILi0EEESW_SW_EEEEENS5_IJNS4_10UnderscoreESZ_SZ_EEEEENS4_13SM90_TMA_LOADENS4_14ComposedLayoutINS4_7SwizzleILi2ELi4ELi3EEENS4_18smem_ptr_flag_bitsILi8EEENSV_INS5_IJNSA_ILi8EEESF_EEENS5_IJSF_SB_EEEEEEEvNS4_8identityES12_S1C_vS1D_EENS_8epilogue10collective18CollectiveEpilogueINS1F_23Sm100TmaWarpSpecializedILi2ELi2ELi64ELb0ELb0EEEJSG_NS5_IJNSV_ISE_SB_EENSV_ISF_SB_EEEEESH_SI_SH_SI_NS1F_6fusion15FusionCallbacksIS1J_NS1N_17LinearCombinationISH_fSH_fLNS_15FloatRoundStyleE2EEESG_S1M_JEEENS4_5SM1004TMEM4LOAD26SM100_TMEM_LOAD_32dp32b64xES12_S1C_NS4_39AutoVectorizingCopyWithAssumedAlignmentILi128EEENS4_14SM90_TMA_STOREES1C_S1Y_S1Y_EEEvvEEEEvNT_6ParamsE --------------------------
	.section	.nv.constant0._ZN7cutlass13device_kernelINS_4gemm6kernel13GemmUniversalIN4cute5tupleIJiiiiEEENS1_10collective13CollectiveMmaINS1_35MainloopSm100TmaUmmaWarpSpecializedILi12ELi2ELi4ENS5_IJNS4_1CILi1EEESB_SB_EEEEENS5_IJNSA_ILi128EEESE_NSA_ILi64EEEEEENS_12float_e4m3_tENS5_IJlSB_lEEESH_SI_NS4_8TiledMMAINS4_8MMA_AtomIJNS4_10MMA_TraitsINS4_19SM100_MMA_F8F6F4_SSEJSH_SH_fSE_SE_NS4_17integral_constantINS4_4UMMA5MajorELSP_0EEESQ_NSN_INSO_7ScaleInELSR_0EEESS_EEEEEENS4_6LayoutISC_NS5_IJNSA_ILi0EEESW_SW_EEEEENS5_IJNS4_10UnderscoreESZ_SZ_EEEEENS4_13SM90_TMA_LOADENS4_14ComposedLayoutINS4_7SwizzleILi2ELi4ELi3EEENS4_18smem_ptr_flag_bitsILi8EEENSV_INS5_IJNSA_ILi8EEESF_EEENS5_IJSF_SB_EEEEEEEvNS4_8identityES12_S1C_vS1D_EENS_8epilogue10collective18CollectiveEpilogueINS1F_23Sm100TmaWarpSpecializedILi2ELi2ELi64ELb0ELb0EEEJSG_NS5_IJNSV_ISE_SB_EENSV_ISF_SB_EEEEESH_SI_SH_SI_NS1F_6fusion15FusionCallbacksIS1J_NS1N_17LinearCombinationISH_fSH_fLNS_15FloatRoundStyleE2EEESG_S1M_JEEENS4_5SM1004TMEM4LOAD26SM100_TMEM_LOAD_32dp32b64xES12_S1C_NS4_39AutoVectorizingCopyWithAssumedAlignmentILi128EEENS4_14SM90_TMA_STOREES1C_S1Y_S1Y_EEEvvEEEEvNT_6ParamsE,"a",@progbits
	.sectionflags	@""
	.align	4
.nv.constant0._ZN7cutlass13device_kernelINS_4gemm6kernel13GemmUniversalIN4cute5tupleIJiiiiEEENS1_10collective13CollectiveMmaINS1_35MainloopSm100TmaUmmaWarpSpecializedILi12ELi2ELi4ENS5_IJNS4_1CILi1EEESB_SB_EEEEENS5_IJNSA_ILi128EEESE_NSA_ILi64EEEEEENS_12float_e4m3_tENS5_IJlSB_lEEESH_SI_NS4_8TiledMMAINS4_8MMA_AtomIJNS4_10MMA_TraitsINS4_19SM100_MMA_F8F6F4_SSEJSH_SH_fSE_SE_NS4_17integral_constantINS4_4UMMA5MajorELSP_0EEESQ_NSN_INSO_7ScaleInELSR_0EEESS_EEEEEENS4_6LayoutISC_NS5_IJNSA_ILi0EEESW_SW_EEEEENS5_IJNS4_10UnderscoreESZ_SZ_EEEEENS4_13SM90_TMA_LOADENS4_14ComposedLayoutINS4_7SwizzleILi2ELi4ELi3EEENS4_18smem_ptr_flag_bitsILi8EEENSV_INS5_IJNSA_ILi8EEESF_EEENS5_IJSF_SB_EEEEEEEvNS4_8identityES12_S1C_vS1D_EENS_8epilogue10collective18CollectiveEpilogueINS1F_23Sm100TmaWarpSpecializedILi2ELi2ELi64ELb0ELb0EEEJSG_NS5_IJNSV_ISE_SB_EENSV_ISF_SB_EEEEESH_SI_SH_SI_NS1F_6fusion15FusionCallbacksIS1J_NS1N_17LinearCombinationISH_fSH_fLNS_15FloatRoundStyleE2EEESG_S1M_JEEENS4_5SM1004TMEM4LOAD26SM100_TMEM_LOAD_32dp32b64xES12_S1C_NS4_39AutoVectorizingCopyWithAssumedAlignmentILi128EEENS4_14SM90_TMA_STOREES1C_S1Y_S1Y_EEEvvEEEEvNT_6ParamsE:
	.zero		2944


//--------------------- SYMBOLS --------------------------

	.type		.nv.reservedSmem.offset0,@object
	.size		.nv.reservedSmem.offset0,0x4
	.type		.nv.reservedSmem.cap,@object
	.size		.nv.reservedSmem.cap,0x4
	.type		__assertfail,@function
